//
// Generated by NVIDIA NVVM Compiler
//
// Compiler Build ID: CL-36424714
// Cuda compilation tools, release 13.0, V13.0.88
// Based on NVVM 20.0.0
//

.version 9.0
.target sm_100
.address_size 64

	// .globl	_Z26calculate_cluster_centroidiiP8InstancePdi
.extern .shared .align 16 .b8 sdata[];

.visible .entry _Z26calculate_cluster_centroidiiP8InstancePdi(
	.param .u32 _Z26calculate_cluster_centroidiiP8InstancePdi_param_0,
	.param .u32 _Z26calculate_cluster_centroidiiP8InstancePdi_param_1,
	.param .u64 .ptr .align 1 _Z26calculate_cluster_centroidiiP8InstancePdi_param_2,
	.param .u64 .ptr .align 1 _Z26calculate_cluster_centroidiiP8InstancePdi_param_3,
	.param .u32 _Z26calculate_cluster_centroidiiP8InstancePdi_param_4
)
{
	.reg .pred 	%p<56>;
	.reg .b32 	%r<116>;
	.reg .b64 	%rd<22>;
	.reg .b64 	%fd<165>;

	ld.param.u32 	%r52, [_Z26calculate_cluster_centroidiiP8InstancePdi_param_0];
	ld.param.u32 	%r50, [_Z26calculate_cluster_centroidiiP8InstancePdi_param_1];
	ld.param.u64 	%rd10, [_Z26calculate_cluster_centroidiiP8InstancePdi_param_2];
	ld.param.u64 	%rd11, [_Z26calculate_cluster_centroidiiP8InstancePdi_param_3];
	ld.param.u32 	%r51, [_Z26calculate_cluster_centroidiiP8InstancePdi_param_4];
	mov.u32 	%r1, %tid.x;
	mov.u32 	%r53, %ctaid.x;
	mov.u32 	%r108, %ntid.x;
	mad.lo.s32 	%r54, %r53, %r108, %r1;
	add.s32 	%r3, %r54, %r52;
	setp.lt.s32 	%p1, %r51, 1;
	@%p1 bra 	$L__BB0_71;
	cvta.to.global.u64 	%rd12, %rd10;
	mul.wide.u32 	%rd13, %r3, 40;
	add.s64 	%rd1, %rd12, %rd13;
	mul.lo.s32 	%r4, %r51, %r1;
	and.b32  	%r5, %r51, 15;
	setp.lt.u32 	%p2, %r51, 16;
	mov.b32 	%r104, 0;
	@%p2 bra 	$L__BB0_36;
	and.b32  	%r104, %r51, 2147483632;
	mov.b32 	%r102, 0;
$L__BB0_3:
	.pragma "nounroll";
	setp.ge.u32 	%p3, %r3, %r50;
	mul.wide.u32 	%rd14, %r102, 8;
	add.s64 	%rd2, %rd1, %rd14;
	mov.f64 	%fd136, 0d0000000000000000;
	@%p3 bra 	$L__BB0_5;
	ld.global.f64 	%fd136, [%rd2];
$L__BB0_5:
	setp.ge.u32 	%p4, %r3, %r50;
	add.s32 	%r57, %r102, %r4;
	shl.b32 	%r58, %r57, 3;
	mov.u32 	%r59, sdata;
	add.s32 	%r8, %r59, %r58;
	st.shared.f64 	[%r8], %fd136;
	mov.f64 	%fd137, 0d0000000000000000;
	@%p4 bra 	$L__BB0_7;
	ld.global.f64 	%fd137, [%rd2+8];
$L__BB0_7:
	setp.ge.u32 	%p5, %r3, %r50;
	st.shared.f64 	[%r8+8], %fd137;
	mov.f64 	%fd138, 0d0000000000000000;
	@%p5 bra 	$L__BB0_9;
	ld.global.f64 	%fd138, [%rd2+16];
$L__BB0_9:
	setp.ge.u32 	%p6, %r3, %r50;
	st.shared.f64 	[%r8+16], %fd138;
	mov.f64 	%fd139, 0d0000000000000000;
	@%p6 bra 	$L__BB0_11;
	ld.global.f64 	%fd139, [%rd2+24];
$L__BB0_11:
	setp.ge.u32 	%p7, %r3, %r50;
	st.shared.f64 	[%r8+24], %fd139;
	mov.f64 	%fd140, 0d0000000000000000;
	@%p7 bra 	$L__BB0_13;
	ld.global.f64 	%fd140, [%rd2+32];
$L__BB0_13:
	setp.ge.u32 	%p8, %r3, %r50;
	st.shared.f64 	[%r8+32], %fd140;
	mov.f64 	%fd141, 0d0000000000000000;
	@%p8 bra 	$L__BB0_15;
	ld.global.f64 	%fd141, [%rd2+40];
$L__BB0_15:
	setp.ge.u32 	%p9, %r3, %r50;
	st.shared.f64 	[%r8+40], %fd141;
	mov.f64 	%fd142, 0d0000000000000000;
	@%p9 bra 	$L__BB0_17;
	ld.global.f64 	%fd142, [%rd2+48];
$L__BB0_17:
	setp.ge.u32 	%p10, %r3, %r50;
	st.shared.f64 	[%r8+48], %fd142;
	mov.f64 	%fd143, 0d0000000000000000;
	@%p10 bra 	$L__BB0_19;
	ld.global.f64 	%fd143, [%rd2+56];
$L__BB0_19:
	setp.ge.u32 	%p11, %r3, %r50;
	st.shared.f64 	[%r8+56], %fd143;
	mov.f64 	%fd144, 0d0000000000000000;
	@%p11 bra 	$L__BB0_21;
	ld.global.f64 	%fd144, [%rd2+64];
$L__BB0_21:
	setp.ge.u32 	%p12, %r3, %r50;
	st.shared.f64 	[%r8+64], %fd144;
	mov.f64 	%fd145, 0d0000000000000000;
	@%p12 bra 	$L__BB0_23;
	ld.global.f64 	%fd145, [%rd2+72];
$L__BB0_23:
	setp.ge.u32 	%p13, %r3, %r50;
	st.shared.f64 	[%r8+72], %fd145;
	mov.f64 	%fd146, 0d0000000000000000;
	@%p13 bra 	$L__BB0_25;
	ld.global.f64 	%fd146, [%rd2+80];
$L__BB0_25:
	setp.ge.u32 	%p14, %r3, %r50;
	st.shared.f64 	[%r8+80], %fd146;
	mov.f64 	%fd147, 0d0000000000000000;
	@%p14 bra 	$L__BB0_27;
	ld.global.f64 	%fd147, [%rd2+88];
$L__BB0_27:
	setp.ge.u32 	%p15, %r3, %r50;
	st.shared.f64 	[%r8+88], %fd147;
	mov.f64 	%fd148, 0d0000000000000000;
	@%p15 bra 	$L__BB0_29;
	ld.global.f64 	%fd148, [%rd2+96];
$L__BB0_29:
	setp.ge.u32 	%p16, %r3, %r50;
	st.shared.f64 	[%r8+96], %fd148;
	mov.f64 	%fd149, 0d0000000000000000;
	@%p16 bra 	$L__BB0_31;
	ld.global.f64 	%fd149, [%rd2+104];
$L__BB0_31:
	setp.ge.u32 	%p17, %r3, %r50;
	st.shared.f64 	[%r8+104], %fd149;
	mov.f64 	%fd150, 0d0000000000000000;
	@%p17 bra 	$L__BB0_33;
	ld.global.f64 	%fd150, [%rd2+112];
$L__BB0_33:
	setp.ge.u32 	%p18, %r3, %r50;
	st.shared.f64 	[%r8+112], %fd150;
	mov.f64 	%fd151, 0d0000000000000000;
	@%p18 bra 	$L__BB0_35;
	ld.global.f64 	%fd151, [%rd2+120];
$L__BB0_35:
	st.shared.f64 	[%r8+120], %fd151;
	add.s32 	%r102, %r102, 16;
	setp.ne.s32 	%p19, %r102, %r104;
	@%p19 bra 	$L__BB0_3;
$L__BB0_36:
	setp.eq.s32 	%p20, %r5, 0;
	@%p20 bra 	$L__BB0_71;
	and.b32  	%r11, %r51, 7;
	setp.lt.u32 	%p21, %r5, 8;
	@%p21 bra 	$L__BB0_55;
	setp.ge.u32 	%p22, %r3, %r50;
	mul.wide.u32 	%rd15, %r104, 8;
	add.s64 	%rd3, %rd1, %rd15;
	mov.f64 	%fd152, 0d0000000000000000;
	@%p22 bra 	$L__BB0_40;
	ld.global.f64 	%fd152, [%rd3];
$L__BB0_40:
	setp.ge.u32 	%p23, %r3, %r50;
	add.s32 	%r60, %r104, %r4;
	shl.b32 	%r61, %r60, 3;
	mov.u32 	%r62, sdata;
	add.s32 	%r12, %r62, %r61;
	st.shared.f64 	[%r12], %fd152;
	mov.f64 	%fd153, 0d0000000000000000;
	@%p23 bra 	$L__BB0_42;
	ld.global.f64 	%fd153, [%rd3+8];
$L__BB0_42:
	setp.ge.u32 	%p24, %r3, %r50;
	st.shared.f64 	[%r12+8], %fd153;
	mov.f64 	%fd154, 0d0000000000000000;
	@%p24 bra 	$L__BB0_44;
	ld.global.f64 	%fd154, [%rd3+16];
$L__BB0_44:
	setp.ge.u32 	%p25, %r3, %r50;
	st.shared.f64 	[%r12+16], %fd154;
	mov.f64 	%fd155, 0d0000000000000000;
	@%p25 bra 	$L__BB0_46;
	ld.global.f64 	%fd155, [%rd3+24];
$L__BB0_46:
	setp.ge.u32 	%p26, %r3, %r50;
	st.shared.f64 	[%r12+24], %fd155;
	mov.f64 	%fd156, 0d0000000000000000;
	@%p26 bra 	$L__BB0_48;
	ld.global.f64 	%fd156, [%rd3+32];
$L__BB0_48:
	setp.ge.u32 	%p27, %r3, %r50;
	st.shared.f64 	[%r12+32], %fd156;
	mov.f64 	%fd157, 0d0000000000000000;
	@%p27 bra 	$L__BB0_50;
	ld.global.f64 	%fd157, [%rd3+40];
$L__BB0_50:
	setp.ge.u32 	%p28, %r3, %r50;
	st.shared.f64 	[%r12+40], %fd157;
	mov.f64 	%fd158, 0d0000000000000000;
	@%p28 bra 	$L__BB0_52;
	ld.global.f64 	%fd158, [%rd3+48];
$L__BB0_52:
	setp.ge.u32 	%p29, %r3, %r50;
	st.shared.f64 	[%r12+48], %fd158;
	mov.f64 	%fd159, 0d0000000000000000;
	@%p29 bra 	$L__BB0_54;
	ld.global.f64 	%fd159, [%rd3+56];
$L__BB0_54:
	st.shared.f64 	[%r12+56], %fd159;
	add.s32 	%r104, %r104, 8;
$L__BB0_55:
	setp.eq.s32 	%p30, %r11, 0;
	@%p30 bra 	$L__BB0_71;
	and.b32  	%r15, %r51, 3;
	setp.lt.u32 	%p31, %r11, 4;
	@%p31 bra 	$L__BB0_66;
	setp.ge.u32 	%p32, %r3, %r50;
	mul.wide.u32 	%rd16, %r104, 8;
	add.s64 	%rd4, %rd1, %rd16;
	mov.f64 	%fd160, 0d0000000000000000;
	@%p32 bra 	$L__BB0_59;
	ld.global.f64 	%fd160, [%rd4];
$L__BB0_59:
	setp.ge.u32 	%p33, %r3, %r50;
	add.s32 	%r63, %r104, %r4;
	shl.b32 	%r64, %r63, 3;
	mov.u32 	%r65, sdata;
	add.s32 	%r16, %r65, %r64;
	st.shared.f64 	[%r16], %fd160;
	mov.f64 	%fd161, 0d0000000000000000;
	@%p33 bra 	$L__BB0_61;
	ld.global.f64 	%fd161, [%rd4+8];
$L__BB0_61:
	setp.ge.u32 	%p34, %r3, %r50;
	st.shared.f64 	[%r16+8], %fd161;
	mov.f64 	%fd162, 0d0000000000000000;
	@%p34 bra 	$L__BB0_63;
	ld.global.f64 	%fd162, [%rd4+16];
$L__BB0_63:
	setp.ge.u32 	%p35, %r3, %r50;
	st.shared.f64 	[%r16+16], %fd162;
	mov.f64 	%fd163, 0d0000000000000000;
	@%p35 bra 	$L__BB0_65;
	ld.global.f64 	%fd163, [%rd4+24];
$L__BB0_65:
	st.shared.f64 	[%r16+24], %fd163;
	add.s32 	%r104, %r104, 4;
$L__BB0_66:
	setp.eq.s32 	%p36, %r15, 0;
	@%p36 bra 	$L__BB0_71;
	mov.b32 	%r107, 0;
	mov.u32 	%r69, sdata;
$L__BB0_68:
	.pragma "nounroll";
	setp.ge.u32 	%p37, %r3, %r50;
	mov.f64 	%fd164, 0d0000000000000000;
	@%p37 bra 	$L__BB0_70;
	mul.wide.u32 	%rd17, %r104, 8;
	add.s64 	%rd18, %rd1, %rd17;
	ld.global.f64 	%fd164, [%rd18];
$L__BB0_70:
	add.s32 	%r67, %r104, %r4;
	shl.b32 	%r68, %r67, 3;
	add.s32 	%r70, %r69, %r68;
	st.shared.f64 	[%r70], %fd164;
	add.s32 	%r104, %r104, 1;
	add.s32 	%r107, %r107, 1;
	setp.ne.s32 	%p38, %r107, %r15;
	@%p38 bra 	$L__BB0_68;
$L__BB0_71:
	bar.sync 	0;
	setp.lt.u32 	%p39, %r108, 2;
	@%p39 bra 	$L__BB0_86;
	mul.lo.s32 	%r23, %r51, %r1;
	and.b32  	%r24, %r51, 7;
	add.s32 	%r25, %r24, -1;
	and.b32  	%r26, %r51, 3;
	and.b32  	%r27, %r51, 2147483640;
	and.b32  	%r28, %r51, 1;
	neg.s32 	%r29, %r27;
	shl.b32 	%r30, %r51, 3;
	shl.b32 	%r71, %r23, 3;
	mov.u32 	%r72, sdata;
	add.s32 	%r73, %r71, %r72;
	add.s32 	%r31, %r73, 32;
$L__BB0_73:
	mov.u32 	%r32, %r108;
	setp.lt.s32 	%p40, %r51, 1;
	shr.u32 	%r108, %r32, 1;
	setp.ge.u32 	%p41, %r1, %r108;
	or.pred  	%p42, %p41, %p40;
	@%p42 bra 	$L__BB0_85;
	setp.lt.u32 	%p43, %r51, 8;
	add.s32 	%r34, %r108, %r1;
	mul.lo.s32 	%r35, %r34, %r51;
	mov.b32 	%r113, 0;
	@%p43 bra 	$L__BB0_77;
	mad.lo.s32 	%r76, %r30, %r34, %r72;
	add.s32 	%r110, %r76, 32;
	mov.u32 	%r109, %r31;
	mov.u32 	%r111, %r29;
$L__BB0_76:
	.pragma "nounroll";
	ld.shared.f64 	%fd89, [%r110+-32];
	ld.shared.f64 	%fd90, [%r109+-32];
	add.f64 	%fd91, %fd89, %fd90;
	st.shared.f64 	[%r109+-32], %fd91;
	ld.shared.f64 	%fd92, [%r110+-24];
	ld.shared.f64 	%fd93, [%r109+-24];
	add.f64 	%fd94, %fd92, %fd93;
	st.shared.f64 	[%r109+-24], %fd94;
	ld.shared.f64 	%fd95, [%r110+-16];
	ld.shared.f64 	%fd96, [%r109+-16];
	add.f64 	%fd97, %fd95, %fd96;
	st.shared.f64 	[%r109+-16], %fd97;
	ld.shared.f64 	%fd98, [%r110+-8];
	ld.shared.f64 	%fd99, [%r109+-8];
	add.f64 	%fd100, %fd98, %fd99;
	st.shared.f64 	[%r109+-8], %fd100;
	ld.shared.f64 	%fd101, [%r110];
	ld.shared.f64 	%fd102, [%r109];
	add.f64 	%fd103, %fd101, %fd102;
	st.shared.f64 	[%r109], %fd103;
	ld.shared.f64 	%fd104, [%r110+8];
	ld.shared.f64 	%fd105, [%r109+8];
	add.f64 	%fd106, %fd104, %fd105;
	st.shared.f64 	[%r109+8], %fd106;
	ld.shared.f64 	%fd107, [%r110+16];
	ld.shared.f64 	%fd108, [%r109+16];
	add.f64 	%fd109, %fd107, %fd108;
	st.shared.f64 	[%r109+16], %fd109;
	ld.shared.f64 	%fd110, [%r110+24];
	ld.shared.f64 	%fd111, [%r109+24];
	add.f64 	%fd112, %fd110, %fd111;
	st.shared.f64 	[%r109+24], %fd112;
	add.s32 	%r111, %r111, 8;
	add.s32 	%r110, %r110, 64;
	add.s32 	%r109, %r109, 64;
	setp.ne.s32 	%p44, %r111, 0;
	mov.u32 	%r113, %r27;
	@%p44 bra 	$L__BB0_76;
$L__BB0_77:
	setp.eq.s32 	%p45, %r24, 0;
	@%p45 bra 	$L__BB0_85;
	setp.lt.u32 	%p46, %r25, 3;
	@%p46 bra 	$L__BB0_80;
	add.s32 	%r77, %r113, %r35;
	shl.b32 	%r78, %r77, 3;
	add.s32 	%r80, %r72, %r78;
	ld.shared.f64 	%fd113, [%r80];
	add.s32 	%r81, %r113, %r23;
	shl.b32 	%r82, %r81, 3;
	add.s32 	%r83, %r72, %r82;
	ld.shared.f64 	%fd114, [%r83];
	add.f64 	%fd115, %fd113, %fd114;
	st.shared.f64 	[%r83], %fd115;
	ld.shared.f64 	%fd116, [%r80+8];
	ld.shared.f64 	%fd117, [%r83+8];
	add.f64 	%fd118, %fd116, %fd117;
	st.shared.f64 	[%r83+8], %fd118;
	ld.shared.f64 	%fd119, [%r80+16];
	ld.shared.f64 	%fd120, [%r83+16];
	add.f64 	%fd121, %fd119, %fd120;
	st.shared.f64 	[%r83+16], %fd121;
	ld.shared.f64 	%fd122, [%r80+24];
	ld.shared.f64 	%fd123, [%r83+24];
	add.f64 	%fd124, %fd122, %fd123;
	st.shared.f64 	[%r83+24], %fd124;
	add.s32 	%r113, %r113, 4;
$L__BB0_80:
	setp.eq.s32 	%p47, %r26, 0;
	@%p47 bra 	$L__BB0_85;
	setp.eq.s32 	%p48, %r26, 1;
	@%p48 bra 	$L__BB0_83;
	add.s32 	%r84, %r113, %r35;
	shl.b32 	%r85, %r84, 3;
	add.s32 	%r87, %r72, %r85;
	ld.shared.f64 	%fd125, [%r87];
	add.s32 	%r88, %r113, %r23;
	shl.b32 	%r89, %r88, 3;
	add.s32 	%r90, %r72, %r89;
	ld.shared.f64 	%fd126, [%r90];
	add.f64 	%fd127, %fd125, %fd126;
	st.shared.f64 	[%r90], %fd127;
	ld.shared.f64 	%fd128, [%r87+8];
	ld.shared.f64 	%fd129, [%r90+8];
	add.f64 	%fd130, %fd128, %fd129;
	st.shared.f64 	[%r90+8], %fd130;
	add.s32 	%r113, %r113, 2;
$L__BB0_83:
	setp.eq.s32 	%p49, %r28, 0;
	@%p49 bra 	$L__BB0_85;
	add.s32 	%r91, %r113, %r35;
	shl.b32 	%r92, %r91, 3;
	add.s32 	%r94, %r72, %r92;
	ld.shared.f64 	%fd131, [%r94];
	add.s32 	%r95, %r113, %r23;
	shl.b32 	%r96, %r95, 3;
	add.s32 	%r97, %r72, %r96;
	ld.shared.f64 	%fd132, [%r97];
	add.f64 	%fd133, %fd131, %fd132;
	st.shared.f64 	[%r97], %fd133;
$L__BB0_85:
	bar.sync 	0;
	setp.gt.u32 	%p50, %r32, 3;
	@%p50 bra 	$L__BB0_73;
$L__BB0_86:
	setp.lt.s32 	%p51, %r51, 1;
	setp.ne.s32 	%p52, %r1, 0;
	or.pred  	%p53, %p52, %p51;
	@%p53 bra 	$L__BB0_91;
	cvta.to.global.u64 	%rd5, %rd11;
	mov.b32 	%r115, 0;
	mov.u32 	%r100, sdata;
$L__BB0_88:
	mul.wide.u32 	%rd19, %r115, 8;
	add.s64 	%rd6, %rd5, %rd19;
	shl.b32 	%r99, %r115, 3;
	add.s32 	%r101, %r100, %r99;
	ld.shared.f64 	%fd59, [%r101];
	ld.global.u64 	%rd21, [%rd6];
$L__BB0_89:
	mov.b64 	%fd134, %rd21;
	add.f64 	%fd135, %fd59, %fd134;
	mov.b64 	%rd20, %fd135;
	atom.relaxed.global.cas.b64 	%rd9, [%rd6], %rd21, %rd20;
	setp.ne.s64 	%p54, %rd21, %rd9;
	mov.u64 	%rd21, %rd9;
	@%p54 bra 	$L__BB0_89;
	add.s32 	%r115, %r115, 1;
	setp.ne.s32 	%p55, %r115, %r51;
	@%p55 bra 	$L__BB0_88;
$L__BB0_91:
	ret;

}
	// .globl	_Z32calculate_intra_cluster_distanceiiP8InstancePdiS1_
.visible .entry _Z32calculate_intra_cluster_distanceiiP8InstancePdiS1_(
	.param .u32 _Z32calculate_intra_cluster_distanceiiP8InstancePdiS1__param_0,
	.param .u32 _Z32calculate_intra_cluster_distanceiiP8InstancePdiS1__param_1,
	.param .u64 .ptr .align 1 _Z32calculate_intra_cluster_distanceiiP8InstancePdiS1__param_2,
	.param .u64 .ptr .align 1 _Z32calculate_intra_cluster_distanceiiP8InstancePdiS1__param_3,
	.param .u32 _Z32calculate_intra_cluster_distanceiiP8InstancePdiS1__param_4,
	.param .u64 .ptr .align 1 _Z32calculate_intra_cluster_distanceiiP8InstancePdiS1__param_5
)
{
	.reg .pred 	%p<16>;
	.reg .b32 	%r<38>;
	.reg .b64 	%rd<41>;
	.reg .b64 	%fd<151>;

	ld.param.u32 	%r23, [_Z32calculate_intra_cluster_distanceiiP8InstancePdiS1__param_0];
	ld.param.u32 	%r24, [_Z32calculate_intra_cluster_distanceiiP8InstancePdiS1__param_1];
	ld.param.u64 	%rd20, [_Z32calculate_intra_cluster_distanceiiP8InstancePdiS1__param_2];
	ld.param.u64 	%rd21, [_Z32calculate_intra_cluster_distanceiiP8InstancePdiS1__param_3];
	ld.param.u32 	%r22, [_Z32calculate_intra_cluster_distanceiiP8InstancePdiS1__param_4];
	ld.param.u64 	%rd22, [_Z32calculate_intra_cluster_distanceiiP8InstancePdiS1__param_5];
	cvta.to.global.u64 	%rd1, %rd21;
	cvta.to.global.u64 	%rd2, %rd22;
	mov.u32 	%r1, %tid.x;
	mov.u32 	%r25, %ctaid.x;
	mov.u32 	%r37, %ntid.x;
	mad.lo.s32 	%r26, %r25, %r37, %r1;
	add.s32 	%r3, %r26, %r23;
	setp.ge.u32 	%p1, %r3, %r24;
	mov.f64 	%fd150, 0d0000000000000000;
	@%p1 bra 	$L__BB1_15;
	cvta.to.global.u64 	%rd3, %rd20;
	setp.lt.s32 	%p2, %r22, 1;
	mov.f64 	%fd149, 0d0000000000000000;
	@%p2 bra 	$L__BB1_14;
	and.b32  	%r4, %r22, 15;
	setp.lt.u32 	%p3, %r22, 16;
	mov.f64 	%fd149, 0d0000000000000000;
	mov.b32 	%r34, 0;
	@%p3 bra 	$L__BB1_5;
	and.b32  	%r34, %r22, 2147483632;
	neg.s32 	%r32, %r34;
	mul.wide.u32 	%rd23, %r3, 40;
	add.s64 	%rd24, %rd23, %rd3;
	add.s64 	%rd37, %rd24, 64;
	add.s64 	%rd36, %rd1, 64;
	mov.f64 	%fd149, 0d0000000000000000;
$L__BB1_4:
	.pragma "nounroll";
	ld.global.f64 	%fd22, [%rd37+-64];
	ld.global.f64 	%fd23, [%rd36+-64];
	sub.f64 	%fd24, %fd22, %fd23;
	fma.rn.f64 	%fd25, %fd24, %fd24, %fd149;
	ld.global.f64 	%fd26, [%rd37+-56];
	ld.global.f64 	%fd27, [%rd36+-56];
	sub.f64 	%fd28, %fd26, %fd27;
	fma.rn.f64 	%fd29, %fd28, %fd28, %fd25;
	ld.global.f64 	%fd30, [%rd37+-48];
	ld.global.f64 	%fd31, [%rd36+-48];
	sub.f64 	%fd32, %fd30, %fd31;
	fma.rn.f64 	%fd33, %fd32, %fd32, %fd29;
	ld.global.f64 	%fd34, [%rd37+-40];
	ld.global.f64 	%fd35, [%rd36+-40];
	sub.f64 	%fd36, %fd34, %fd35;
	fma.rn.f64 	%fd37, %fd36, %fd36, %fd33;
	ld.global.f64 	%fd38, [%rd37+-32];
	ld.global.f64 	%fd39, [%rd36+-32];
	sub.f64 	%fd40, %fd38, %fd39;
	fma.rn.f64 	%fd41, %fd40, %fd40, %fd37;
	ld.global.f64 	%fd42, [%rd37+-24];
	ld.global.f64 	%fd43, [%rd36+-24];
	sub.f64 	%fd44, %fd42, %fd43;
	fma.rn.f64 	%fd45, %fd44, %fd44, %fd41;
	ld.global.f64 	%fd46, [%rd37+-16];
	ld.global.f64 	%fd47, [%rd36+-16];
	sub.f64 	%fd48, %fd46, %fd47;
	fma.rn.f64 	%fd49, %fd48, %fd48, %fd45;
	ld.global.f64 	%fd50, [%rd37+-8];
	ld.global.f64 	%fd51, [%rd36+-8];
	sub.f64 	%fd52, %fd50, %fd51;
	fma.rn.f64 	%fd53, %fd52, %fd52, %fd49;
	ld.global.f64 	%fd54, [%rd37];
	ld.global.f64 	%fd55, [%rd36];
	sub.f64 	%fd56, %fd54, %fd55;
	fma.rn.f64 	%fd57, %fd56, %fd56, %fd53;
	ld.global.f64 	%fd58, [%rd37+8];
	ld.global.f64 	%fd59, [%rd36+8];
	sub.f64 	%fd60, %fd58, %fd59;
	fma.rn.f64 	%fd61, %fd60, %fd60, %fd57;
	ld.global.f64 	%fd62, [%rd37+16];
	ld.global.f64 	%fd63, [%rd36+16];
	sub.f64 	%fd64, %fd62, %fd63;
	fma.rn.f64 	%fd65, %fd64, %fd64, %fd61;
	ld.global.f64 	%fd66, [%rd37+24];
	ld.global.f64 	%fd67, [%rd36+24];
	sub.f64 	%fd68, %fd66, %fd67;
	fma.rn.f64 	%fd69, %fd68, %fd68, %fd65;
	ld.global.f64 	%fd70, [%rd37+32];
	ld.global.f64 	%fd71, [%rd36+32];
	sub.f64 	%fd72, %fd70, %fd71;
	fma.rn.f64 	%fd73, %fd72, %fd72, %fd69;
	ld.global.f64 	%fd74, [%rd37+40];
	ld.global.f64 	%fd75, [%rd36+40];
	sub.f64 	%fd76, %fd74, %fd75;
	fma.rn.f64 	%fd77, %fd76, %fd76, %fd73;
	ld.global.f64 	%fd78, [%rd37+48];
	ld.global.f64 	%fd79, [%rd36+48];
	sub.f64 	%fd80, %fd78, %fd79;
	fma.rn.f64 	%fd81, %fd80, %fd80, %fd77;
	ld.global.f64 	%fd82, [%rd37+56];
	ld.global.f64 	%fd83, [%rd36+56];
	sub.f64 	%fd84, %fd82, %fd83;
	fma.rn.f64 	%fd149, %fd84, %fd84, %fd81;
	add.s32 	%r32, %r32, 16;
	add.s64 	%rd37, %rd37, 128;
	add.s64 	%rd36, %rd36, 128;
	setp.ne.s32 	%p4, %r32, 0;
	@%p4 bra 	$L__BB1_4;
$L__BB1_5:
	setp.eq.s32 	%p5, %r4, 0;
	@%p5 bra 	$L__BB1_14;
	mul.wide.u32 	%rd25, %r3, 40;
	add.s64 	%rd10, %rd3, %rd25;
	and.b32  	%r10, %r22, 7;
	setp.lt.u32 	%p6, %r4, 8;
	@%p6 bra 	$L__BB1_8;
	mul.wide.u32 	%rd26, %r34, 8;
	add.s64 	%rd27, %rd10, %rd26;
	ld.global.f64 	%fd86, [%rd27];
	add.s64 	%rd28, %rd1, %rd26;
	ld.global.f64 	%fd87, [%rd28];
	sub.f64 	%fd88, %fd86, %fd87;
	fma.rn.f64 	%fd89, %fd88, %fd88, %fd149;
	ld.global.f64 	%fd90, [%rd27+8];
	ld.global.f64 	%fd91, [%rd28+8];
	sub.f64 	%fd92, %fd90, %fd91;
	fma.rn.f64 	%fd93, %fd92, %fd92, %fd89;
	ld.global.f64 	%fd94, [%rd27+16];
	ld.global.f64 	%fd95, [%rd28+16];
	sub.f64 	%fd96, %fd94, %fd95;
	fma.rn.f64 	%fd97, %fd96, %fd96, %fd93;
	ld.global.f64 	%fd98, [%rd27+24];
	ld.global.f64 	%fd99, [%rd28+24];
	sub.f64 	%fd100, %fd98, %fd99;
	fma.rn.f64 	%fd101, %fd100, %fd100, %fd97;
	ld.global.f64 	%fd102, [%rd27+32];
	ld.global.f64 	%fd103, [%rd28+32];
	sub.f64 	%fd104, %fd102, %fd103;
	fma.rn.f64 	%fd105, %fd104, %fd104, %fd101;
	ld.global.f64 	%fd106, [%rd27+40];
	ld.global.f64 	%fd107, [%rd28+40];
	sub.f64 	%fd108, %fd106, %fd107;
	fma.rn.f64 	%fd109, %fd108, %fd108, %fd105;
	ld.global.f64 	%fd110, [%rd27+48];
	ld.global.f64 	%fd111, [%rd28+48];
	sub.f64 	%fd112, %fd110, %fd111;
	fma.rn.f64 	%fd113, %fd112, %fd112, %fd109;
	ld.global.f64 	%fd114, [%rd27+56];
	ld.global.f64 	%fd115, [%rd28+56];
	sub.f64 	%fd116, %fd114, %fd115;
	fma.rn.f64 	%fd149, %fd116, %fd116, %fd113;
	add.s32 	%r34, %r34, 8;
$L__BB1_8:
	setp.eq.s32 	%p7, %r10, 0;
	@%p7 bra 	$L__BB1_14;
	and.b32  	%r13, %r22, 3;
	setp.lt.u32 	%p8, %r10, 4;
	@%p8 bra 	$L__BB1_11;
	mul.wide.u32 	%rd29, %r34, 8;
	add.s64 	%rd30, %rd10, %rd29;
	ld.global.f64 	%fd118, [%rd30];
	add.s64 	%rd31, %rd1, %rd29;
	ld.global.f64 	%fd119, [%rd31];
	sub.f64 	%fd120, %fd118, %fd119;
	fma.rn.f64 	%fd121, %fd120, %fd120, %fd149;
	ld.global.f64 	%fd122, [%rd30+8];
	ld.global.f64 	%fd123, [%rd31+8];
	sub.f64 	%fd124, %fd122, %fd123;
	fma.rn.f64 	%fd125, %fd124, %fd124, %fd121;
	ld.global.f64 	%fd126, [%rd30+16];
	ld.global.f64 	%fd127, [%rd31+16];
	sub.f64 	%fd128, %fd126, %fd127;
	fma.rn.f64 	%fd129, %fd128, %fd128, %fd125;
	ld.global.f64 	%fd130, [%rd30+24];
	ld.global.f64 	%fd131, [%rd31+24];
	sub.f64 	%fd132, %fd130, %fd131;
	fma.rn.f64 	%fd149, %fd132, %fd132, %fd129;
	add.s32 	%r34, %r34, 4;
$L__BB1_11:
	setp.eq.s32 	%p9, %r13, 0;
	@%p9 bra 	$L__BB1_14;
	mul.wide.u32 	%rd32, %r34, 8;
	add.s64 	%rd39, %rd1, %rd32;
	add.s64 	%rd34, %rd25, %rd32;
	add.s64 	%rd38, %rd3, %rd34;
	neg.s32 	%r36, %r13;
$L__BB1_13:
	.pragma "nounroll";
	ld.global.f64 	%fd133, [%rd38];
	ld.global.f64 	%fd134, [%rd39];
	sub.f64 	%fd135, %fd133, %fd134;
	fma.rn.f64 	%fd149, %fd135, %fd135, %fd149;
	add.s64 	%rd39, %rd39, 8;
	add.s64 	%rd38, %rd38, 8;
	add.s32 	%r36, %r36, 1;
	setp.ne.s32 	%p10, %r36, 0;
	@%p10 bra 	$L__BB1_13;
$L__BB1_14:
	sqrt.rn.f64 	%fd150, %fd149;
$L__BB1_15:
	shl.b32 	%r28, %r1, 3;
	mov.u32 	%r29, sdata;
	add.s32 	%r19, %r29, %r28;
	st.shared.f64 	[%r19], %fd150;
	bar.sync 	0;
	setp.lt.u32 	%p11, %r37, 2;
	@%p11 bra 	$L__BB1_19;
$L__BB1_16:
	shr.u32 	%r21, %r37, 1;
	setp.ge.u32 	%p12, %r1, %r21;
	@%p12 bra 	$L__BB1_18;
	shl.b32 	%r30, %r21, 3;
	add.s32 	%r31, %r19, %r30;
	ld.shared.f64 	%fd136, [%r31];
	ld.shared.f64 	%fd137, [%r19];
	add.f64 	%fd138, %fd136, %fd137;
	st.shared.f64 	[%r19], %fd138;
$L__BB1_18:
	bar.sync 	0;
	setp.gt.u32 	%p13, %r37, 3;
	mov.u32 	%r37, %r21;
	@%p13 bra 	$L__BB1_16;
$L__BB1_19:
	setp.ne.s32 	%p14, %r1, 0;
	@%p14 bra 	$L__BB1_22;
	ld.shared.f64 	%fd16, [sdata];
	ld.global.u64 	%rd40, [%rd2];
$L__BB1_21:
	mov.b64 	%fd139, %rd40;
	add.f64 	%fd140, %fd16, %fd139;
	mov.b64 	%rd35, %fd140;
	atom.relaxed.global.cas.b64 	%rd19, [%rd2], %rd40, %rd35;
	setp.ne.s64 	%p15, %rd40, %rd19;
	mov.u64 	%rd40, %rd19;
	@%p15 bra 	$L__BB1_21;
$L__BB1_22:
	ret;

}


// ===== COMPILED SASS (sm_100) =====

	.target	sm_100

	.elftype	@"ET_EXEC"


//--------------------- .note.nv.tkinfo           --------------------------
	.section	.note.nv.tkinfo,"",@"SHT_NOTE"
	.sectionflags	@"SHF_NOTE_NV_TKINFO"
	.tkinfo
        /*0018*/ 	.word	0x00000002
        /*0030*/ 	.string	""
        /*0030*/ 	.string	"ptxas"
        /*0030*/ 	.string	"Cuda compilation tools, release 13.0, V13.0.88"
        /*0030*/ 	.string	"Build cuda_13.0.r13.0/compiler.36424714_0"
        /*0030*/ 	.string	"-arch sm_100 -m 64 "



//--------------------- .note.nv.cuinfo           --------------------------
	.section	.note.nv.cuinfo,"",@"SHT_NOTE"
	.sectionflags	@"SHF_NOTE_NV_CUINFO"
        /*0018*/ 	.short	0x0002
        /*001a*/ 	.short	0x0064
        /*001c*/ 	.short	0x0082
	.zero		2


//--------------------- .nv.info                  --------------------------
	.section	.nv.info,"",@"SHT_CUDA_INFO"
	.align	4


	//----- nvinfo : EIATTR_REGCOUNT
	.align		4
        /*0000*/ 	.byte	0x04, 0x2f
        /*0002*/ 	.short	(.L_1 - .L_0)
	.align		4
.L_0:
        /*0004*/ 	.word	index@(_Z26calculate_cluster_centroidiiP8InstancePdi)
        /*0008*/ 	.word	0x00000020


	//----- nvinfo : EIATTR_FRAME_SIZE
	.align		4
.L_1:
        /*000c*/ 	.byte	0x04, 0x11
        /*000e*/ 	.short	(.L_3 - .L_2)
	.align		4
.L_2:
        /*0010*/ 	.word	index@(_Z26calculate_cluster_centroidiiP8InstancePdi)
        /*0014*/ 	.word	0x00000000


	//----- nvinfo : EIATTR_REGCOUNT
	.align		4
.L_3:
        /*0018*/ 	.byte	0x04, 0x2f
        /*001a*/ 	.short	(.L_5 - .L_4)
	.align		4
.L_4:
        /*001c*/ 	.word	index@(_Z32calculate_intra_cluster_distanceiiP8InstancePdiS1_)
        /*0020*/ 	.word	0x00000020


	//----- nvinfo : EIATTR_FRAME_SIZE
	.align		4
.L_5:
        /*0024*/ 	.byte	0x04, 0x11
        /*0026*/ 	.short	(.L_7 - .L_6)
	.align		4
.L_6:
        /*0028*/ 	.word	index@($__internal_0_$__cuda_sm20_dsqrt_rn_f64_mediumpath_v1)
        /*002c*/ 	.word	0x00000000


	//----- nvinfo : EIATTR_FRAME_SIZE
	.align		4
.L_7:
        /*0030*/ 	.byte	0x04, 0x11
        /*0032*/ 	.short	(.L_9 - .L_8)
	.align		4
.L_8:
        /*0034*/ 	.word	index@(_Z32calculate_intra_cluster_distanceiiP8InstancePdiS1_)
        /*0038*/ 	.word	0x00000000


	//----- nvinfo : EIATTR_MIN_STACK_SIZE
	.align		4
.L_9:
        /*003c*/ 	.byte	0x04, 0x12
        /*003e*/ 	.short	(.L_11 - .L_10)
	.align		4
.L_10:
        /*0040*/ 	.word	index@(_Z32calculate_intra_cluster_distanceiiP8InstancePdiS1_)
        /*0044*/ 	.word	0x00000000


	//----- nvinfo : EIATTR_MIN_STACK_SIZE
	.align		4
.L_11:
        /*0048*/ 	.byte	0x04, 0x12
        /*004a*/ 	.short	(.L_13 - .L_12)
	.align		4
.L_12:
        /*004c*/ 	.word	index@(_Z26calculate_cluster_centroidiiP8InstancePdi)
        /*0050*/ 	.word	0x00000000
.L_13:


//--------------------- .nv.compat                --------------------------
	.section	.nv.compat,"",@"SHT_CUDA_COMPAT_INFO"
	.align	4
        /*0000*/ 	.byte	0x02, 0x09, 0x00, 0x00, 0x02, 0x02, 0x01, 0x00, 0x02, 0x05, 0x05, 0x00, 0x03, 0x07, 0x01, 0x01
        /*0010*/ 	.byte	0x02, 0x03, 0x00, 0x00, 0x02, 0x06, 0x01, 0x00, 0x04, 0x0b, 0x08, 0x00, 0x01, 0x00, 0x00, 0x00
        /*0020*/ 	.byte	0x00, 0x00, 0x00, 0x00


//--------------------- .nv.info._Z32calculate_intra_cluster_distanceiiP8InstancePdiS1_ --------------------------
	.section	.nv.info._Z32calculate_intra_cluster_distanceiiP8InstancePdiS1_,"",@"SHT_CUDA_INFO"
	.sectionflags	@""
	.align	4


	//----- nvinfo : EIATTR_CUDA_API_VERSION
	.align		4
        /*0000*/ 	.byte	0x04, 0x37
        /*0002*/ 	.short	(.L_15 - .L_14)
.L_14:
        /*0004*/ 	.word	0x00000082


	//----- nvinfo : EIATTR_KPARAM_INFO
	.align		4
.L_15:
        /*0008*/ 	.byte	0x04, 0x17
        /*000a*/ 	.short	(.L_17 - .L_16)
.L_16:
        /*000c*/ 	.word	0x00000000
        /*0010*/ 	.short	0x0005
        /*0012*/ 	.short	0x0020
        /*0014*/ 	.byte	0x00, 0xf5, 0x21, 0x00


	//----- nvinfo : EIATTR_KPARAM_INFO
	.align		4
.L_17:
        /*0018*/ 	.byte	0x04, 0x17
        /*001a*/ 	.short	(.L_19 - .L_18)
.L_18:
        /*001c*/ 	.word	0x00000000
        /*0020*/ 	.short	0x0004
        /*0022*/ 	.short	0x0018
        /*0024*/ 	.byte	0x00, 0xf0, 0x11, 0x00


	//----- nvinfo : EIATTR_KPARAM_INFO
	.align		4
.L_19:
        /*0028*/ 	.byte	0x04, 0x17
        /*002a*/ 	.short	(.L_21 - .L_20)
.L_20:
        /*002c*/ 	.word	0x00000000
        /*0030*/ 	.short	0x0003
        /*0032*/ 	.short	0x0010
        /*0034*/ 	.byte	0x00, 0xf5, 0x21, 0x00


	//----- nvinfo : EIATTR_KPARAM_INFO
	.align		4
.L_21:
        /*0038*/ 	.byte	0x04, 0x17
        /*003a*/ 	.short	(.L_23 - .L_22)
.L_22:
        /*003c*/ 	.word	0x00000000
        /*0040*/ 	.short	0x0002
        /*0042*/ 	.short	0x0008
        /*0044*/ 	.byte	0x00, 0xf5, 0x21, 0x00


	//----- nvinfo : EIATTR_KPARAM_INFO
	.align		4
.L_23:
        /*0048*/ 	.byte	0x04, 0x17
        /*004a*/ 	.short	(.L_25 - .L_24)
.L_24:
        /*004c*/ 	.word	0x00000000
        /*0050*/ 	.short	0x0001
        /*0052*/ 	.short	0x0004
        /*0054*/ 	.byte	0x00, 0xf0, 0x11, 0x00


	//----- nvinfo : EIATTR_KPARAM_INFO
	.align		4
.L_25:
        /*0058*/ 	.byte	0x04, 0x17
        /*005a*/ 	.short	(.L_27 - .L_26)
.L_26:
        /*005c*/ 	.word	0x00000000
        /*0060*/ 	.short	0x0000
        /*0062*/ 	.short	0x0000
        /*0064*/ 	.byte	0x00, 0xf0, 0x11, 0x00


	//----- nvinfo : EIATTR_SPARSE_MMA_MASK
	.align		4
.L_27:
        /*0068*/ 	.byte	0x03, 0x50
        /*006a*/ 	.short	0x0000


	//----- nvinfo : EIATTR_MAXREG_COUNT
	.align		4
        /*006c*/ 	.byte	0x03, 0x1b
        /*006e*/ 	.short	0x00ff


	//----- nvinfo : EIATTR_NUM_BARRIERS
	.align		4
        /*0070*/ 	.byte	0x02, 0x4c
        /*0072*/ 	.byte	0x01
	.zero		1


	//----- nvinfo : EIATTR_MERCURY_ISA_VERSION
	.align		4
        /*0074*/ 	.byte	0x03, 0x5f
        /*0076*/ 	.short	0x0101


	//----- nvinfo : EIATTR_VRC_CTA_INIT_COUNT
	.align		4
        /*0078*/ 	.byte	0x02, 0x4a
	.zero		1
	.zero		1


	//----- nvinfo : EIATTR_EXIT_INSTR_OFFSETS
	.align		4
        /*007c*/ 	.byte	0x04, 0x1c
        /*007e*/ 	.short	(.L_29 - .L_28)


	//   ....[0]....
.L_28:
        /*0080*/ 	.word	0x00000f20


	//   ....[1]....
        /*0084*/ 	.word	0x00001010


	//----- nvinfo : EIATTR_CRS_STACK_SIZE
	.align		4
.L_29:
        /*0088*/ 	.byte	0x04, 0x1e
        /*008a*/ 	.short	(.L_31 - .L_30)
.L_30:
        /*008c*/ 	.word	0x00000000


	//----- nvinfo : EIATTR_CBANK_PARAM_SIZE
	.align		4
.L_31:
        /*0090*/ 	.byte	0x03, 0x19
        /*0092*/ 	.short	0x0028


	//----- nvinfo : EIATTR_PARAM_CBANK
	.align		4
        /*0094*/ 	.byte	0x04, 0x0a
        /*0096*/ 	.short	(.L_33 - .L_32)
	.align		4
.L_32:
        /*0098*/ 	.word	index@(.nv.constant0._Z32calculate_intra_cluster_distanceiiP8InstancePdiS1_)
        /*009c*/ 	.short	0x0380
        /*009e*/ 	.short	0x0028


	//----- nvinfo : EIATTR_SW_WAR
	.align		4
.L_33:
        /*00a0*/ 	.byte	0x04, 0x36
        /*00a2*/ 	.short	(.L_35 - .L_34)
.L_34:
        /*00a4*/ 	.word	0x00000008
.L_35:


//--------------------- .nv.info._Z26calculate_cluster_centroidiiP8InstancePdi --------------------------
	.section	.nv.info._Z26calculate_cluster_centroidiiP8InstancePdi,"",@"SHT_CUDA_INFO"
	.sectionflags	@""
	.align	4


	//----- nvinfo : EIATTR_CUDA_API_VERSION
	.align		4
        /*0000*/ 	.byte	0x04, 0x37
        /*0002*/ 	.short	(.L_37 - .L_36)
.L_36:
        /*0004*/ 	.word	0x00000082


	//----- nvinfo : EIATTR_KPARAM_INFO
	.align		4
.L_37:
        /*0008*/ 	.byte	0x04, 0x17
        /*000a*/ 	.short	(.L_39 - .L_38)
.L_38:
        /*000c*/ 	.word	0x00000000
        /*0010*/ 	.short	0x0004
        /*0012*/ 	.short	0x0018
        /*0014*/ 	.byte	0x00, 0xf0, 0x11, 0x00


	//----- nvinfo : EIATTR_KPARAM_INFO
	.align		4
.L_39:
        /*0018*/ 	.byte	0x04, 0x17
        /*001a*/ 	.short	(.L_41 - .L_40)
.L_40:
        /*001c*/ 	.word	0x00000000
        /*0020*/ 	.short	0x0003
        /*0022*/ 	.short	0x0010
        /*0024*/ 	.byte	0x00, 0xf5, 0x21, 0x00


	//----- nvinfo : EIATTR_KPARAM_INFO
	.align		4
.L_41:
        /*0028*/ 	.byte	0x04, 0x17
        /*002a*/ 	.short	(.L_43 - .L_42)
.L_42:
        /*002c*/ 	.word	0x00000000
        /*0030*/ 	.short	0x0002
        /*0032*/ 	.short	0x0008
        /*0034*/ 	.byte	0x00, 0xf5, 0x21, 0x00


	//----- nvinfo : EIATTR_KPARAM_INFO
	.align		4
.L_43:
        /*0038*/ 	.byte	0x04, 0x17
        /*003a*/ 	.short	(.L_45 - .L_44)
.L_44:
        /*003c*/ 	.word	0x00000000
        /*0040*/ 	.short	0x0001
        /*0042*/ 	.short	0x0004
        /*0044*/ 	.byte	0x00, 0xf0, 0x11, 0x00


	//----- nvinfo : EIATTR_KPARAM_INFO
	.align		4
.L_45:
        /*0048*/ 	.byte	0x04, 0x17
        /*004a*/ 	.short	(.L_47 - .L_46)
.L_46:
        /*004c*/ 	.word	0x00000000
        /*0050*/ 	.short	0x0000
        /*0052*/ 	.short	0x0000
        /*0054*/ 	.byte	0x00, 0xf0, 0x11, 0x00


	//----- nvinfo : EIATTR_SPARSE_MMA_MASK
	.align		4
.L_47:
        /*0058*/ 	.byte	0x03, 0x50
        /*005a*/ 	.short	0x0000


	//----- nvinfo : EIATTR_MAXREG_COUNT
	.align		4
        /*005c*/ 	.byte	0x03, 0x1b
        /*005e*/ 	.short	0x00ff


	//----- nvinfo : EIATTR_NUM_BARRIERS
	.align		4
        /*0060*/ 	.byte	0x02, 0x4c
        /*0062*/ 	.byte	0x01
	.zero		1


	//----- nvinfo : EIATTR_MERCURY_ISA_VERSION
	.align		4
        /*0064*/ 	.byte	0x03, 0x5f
        /*0066*/ 	.short	0x0101


	//----- nvinfo : EIATTR_VRC_CTA_INIT_COUNT
	.align		4
        /*0068*/ 	.byte	0x02, 0x4a
	.zero		1
	.zero		1


	//----- nvinfo : EIATTR_EXIT_INSTR_OFFSETS
	.align		4
        /*006c*/ 	.byte	0x04, 0x1c
        /*006e*/ 	.short	(.L_49 - .L_48)


	//   ....[0]....
.L_48:
        /*0070*/ 	.word	0x00001230


	//   ....[1]....
        /*0074*/ 	.word	0x000013b0


	//----- nvinfo : EIATTR_CRS_STACK_SIZE
	.align		4
.L_49:
        /*0078*/ 	.byte	0x04, 0x1e
        /*007a*/ 	.short	(.L_51 - .L_50)
.L_50:
        /*007c*/ 	.word	0x00000000


	//----- nvinfo : EIATTR_CBANK_PARAM_SIZE
	.align		4
.L_51:
        /*0080*/ 	.byte	0x03, 0x19
        /*0082*/ 	.short	0x001c


	//----- nvinfo : EIATTR_PARAM_CBANK
	.align		4
        /*0084*/ 	.byte	0x04, 0x0a
        /*0086*/ 	.short	(.L_53 - .L_52)
	.align		4
.L_52:
        /*0088*/ 	.word	index@(.nv.constant0._Z26calculate_cluster_centroidiiP8InstancePdi)
        /*008c*/ 	.short	0x0380
        /*008e*/ 	.short	0x001c


	//----- nvinfo : EIATTR_SW_WAR
	.align		4
.L_53:
        /*0090*/ 	.byte	0x04, 0x36
        /*0092*/ 	.short	(.L_55 - .L_54)
.L_54:
        /*0094*/ 	.word	0x00000008
.L_55:


//--------------------- .nv.callgraph             --------------------------
	.section	.nv.callgraph,"",@"SHT_CUDA_CALLGRAPH"
	.align	4
	.sectionentsize	8
	.align		4
        /*0000*/ 	.word	0x00000000
	.align		4
        /*0004*/ 	.word	0xffffffff
	.align		4
        /*0008*/ 	.word	0x00000000
	.align		4
        /*000c*/ 	.word	0xfffffffe
	.align		4
        /*0010*/ 	.word	0x00000000
	.align		4
        /*0014*/ 	.word	0xfffffffd
	.align		4
        /*0018*/ 	.word	0x00000000
	.align		4
        /*001c*/ 	.word	0xfffffffc


//--------------------- .text._Z32calculate_intra_cluster_distanceiiP8InstancePdiS1_ --------------------------
	.section	.text._Z32calculate_intra_cluster_distanceiiP8InstancePdiS1_,"ax",@progbits
	.align	128
        .global         _Z32calculate_intra_cluster_distanceiiP8InstancePdiS1_
        .type           _Z32calculate_intra_cluster_distanceiiP8InstancePdiS1_,@function
        .size           _Z32calculate_intra_cluster_distanceiiP8InstancePdiS1_,(.L_x_36 - _Z32calculate_intra_cluster_distanceiiP8InstancePdiS1_)
        .other          _Z32calculate_intra_cluster_distanceiiP8InstancePdiS1_,@"STO_CUDA_ENTRY STV_DEFAULT"
_Z32calculate_intra_cluster_distanceiiP8InstancePdiS1_:
.text._Z32calculate_intra_cluster_distanceiiP8InstancePdiS1_:
[----:B------:R-:W-:Y:S01]  /*0000*/  LDC R1, c[0x0][0x37c] ;  /* 0x0000df00ff017b82 */ /* 0x000fe20000000800 */
[----:B------:R-:W0:Y:S07]  /*0010*/  S2R R0, SR_TID.X ;  /* 0x0000000000007919 */ /* 0x000e2e0000002100 */
[----:B------:R-:W0:Y:S01]  /*0020*/  S2UR UR4, SR_CTAID.X ;  /* 0x00000000000479c3 */ /* 0x000e220000002500 */
[----:B------:R-:W1:Y:S01]  /*0030*/  LDCU.64 UR6, c[0x0][0x380] ;  /* 0x00007000ff0677ac */ /* 0x000e620008000a00 */
[----:B------:R-:W-:Y:S01]  /*0040*/  BSSY.RECONVERGENT B0, `(.L_x_0) ;  /* 0x00000d9000007945 */ /* 0x000fe20003800200 */
[----:B------:R-:W-:Y:S01]  /*0050*/  CS2R R4, SRZ ;  /* 0x0000000000047805 */ /* 0x000fe2000001ff00 */
[----:B------:R-:W2:Y:S04]  /*0060*/  LDCU.64 UR10, c[0x0][0x358] ;  /* 0x00006b00ff0a77ac */ /* 0x000ea80008000a00 */
[----:B------:R-:W0:Y:S02]  /*0070*/  LDC R3, c[0x0][0x360] ;  /* 0x0000d800ff037b82 */ /* 0x000e240000000800 */
[----:B0-----:R-:W-:-:S04]  /*0080*/  IMAD R2, R3, UR4, R0 ;  /* 0x0000000403027c24 */ /* 0x001fc8000f8e0200 */
[----:B-1----:R-:W-:-:S05]  /*0090*/  VIADD R2, R2, UR6 ;  /* 0x0000000602027c36 */ /* 0x002fca0008000000 */
[----:B------:R-:W-:-:S13]  /*00a0*/  ISETP.GE.U32.AND P0, PT, R2, UR7, PT ;  /* 0x0000000702007c0c */ /* 0x000fda000bf06070 */
[----:B--2---:R-:W-:Y:S05]  /*00b0*/  @P0 BRA `(.L_x_1) ;  /* 0x0000000c00440947 */ /* 0x004fea0003800000 */
[----:B------:R-:W0:Y:S01]  /*00c0*/  LDCU UR6, c[0x0][0x398] ;  /* 0x00007300ff0677ac */ /* 0x000e220008000800 */
[----:B------:R-:W-:Y:S01]  /*00d0*/  CS2R R18, SRZ ;  /* 0x0000000000127805 */ /* 0x000fe2000001ff00 */
[----:B0-----:R-:W-:-:S09]  /*00e0*/  UISETP.GE.AND UP0, UPT, UR6, 0x1, UPT ;  /* 0x000000010600788c */ /* 0x001fd2000bf06270 */
[----:B------:R-:W-:Y:S05]  /*00f0*/  BRA.U !UP0, `(.L_x_2) ;  /* 0x0000000908dc7547 */ /* 0x000fea000b800000 */
[----:B------:R-:W-:Y:S01]  /*0100*/  UISETP.GE.U32.AND UP1, UPT, UR6, 0x10, UPT ;  /* 0x000000100600788c */ /* 0x000fe2000bf26070 */
[----:B------:R-:W-:Y:S01]  /*0110*/  IMAD.MOV.U32 R29, RZ, RZ, RZ ;  /* 0x000000ffff1d7224 */ /* 0x000fe200078e00ff */
[----:B------:R-:W-:Y:S01]  /*0120*/  ULOP3.LUT UR7, UR6, 0xf, URZ, 0xc0, !UPT ;  /* 0x0000000f06077892 */ /* 0x000fe2000f8ec0ff */
[----:B------:R-:W-:-:S03]  /*0130*/  CS2R R18, SRZ ;  /* 0x0000000000127805 */ /* 0x000fc6000001ff00 */
[----:B------:R-:W-:-:S03]  /*0140*/  UISETP.NE.AND UP0, UPT, UR7, URZ, UPT ;  /* 0x000000ff0700728c */ /* 0x000fc6000bf05270 */
[----:B------:R-:W-:Y:S08]  /*0150*/  BRA.U !UP1, `(.L_x_3) ;  /* 0x0000000509507547 */ /* 0x000ff0000b800000 */
[----:B------:R-:W0:Y:S01]  /*0160*/  LDC.64 R4, c[0x0][0x388] ;  /* 0x0000e200ff047b82 */ /* 0x000e220000000a00 */
[----:B------:R-:W1:Y:S01]  /*0170*/  LDCU.64 UR4, c[0x0][0x390] ;  /* 0x00007200ff0477ac */ /* 0x000e620008000a00 */
[----:B------:R-:W-:Y:S01]  /*0180*/  CS2R R18, SRZ ;  /* 0x0000000000127805 */ /* 0x000fe2000001ff00 */
[----:B------:R-:W-:-:S04]  /*0190*/  ULOP3.LUT UR8, UR6, 0x7ffffff0, URZ, 0xc0, !UPT ;  /* 0x7ffffff006087892 */ /* 0x000fc8000f8ec0ff */
[----:B------:R-:W-:Y:S02]  /*01a0*/  UIADD3 UR9, UPT, UPT, -UR8, URZ, URZ ;  /* 0x000000ff08097290 */ /* 0x000fe4000fffe1ff */
[----:B------:R-:W-:Y:S01]  /*01b0*/  MOV R29, UR8 ;  /* 0x00000008001d7c02 */ /* 0x000fe20008000f00 */
[----:B-1----:R-:W-:-:S04]  /*01c0*/  UIADD3 UR4, UP1, UPT, UR4, 0x40, URZ ;  /* 0x0000004004047890 */ /* 0x002fc8000ff3e0ff */
[----:B------:R-:W-:Y:S01]  /*01d0*/  UIADD3.X UR5, UPT, UPT, URZ, UR5, URZ, UP1, !UPT ;  /* 0x00000005ff057290 */ /* 0x000fe20008ffe4ff */
[----:B0-----:R-:W-:-:S04]  /*01e0*/  IMAD.WIDE.U32 R4, R2, 0x28, R4 ;  /* 0x0000002802047825 */ /* 0x001fc800078e0004 */
[----:B------:R-:W-:Y:S01]  /*01f0*/  IMAD.U32 R6, RZ, RZ, UR4 ;  /* 0x00000004ff067e24 */ /* 0x000fe2000f8e00ff */
[----:B------:R-:W-:Y:S01]  /*0200*/  IADD3 R4, P0, PT, R4, 0x40, RZ ;  /* 0x0000004004047810 */ /* 0x000fe20007f1e0ff */
[----:B------:R-:W-:-:S04]  /*0210*/  IMAD.U32 R7, RZ, RZ, UR5 ;  /* 0x00000005ff077e24 */ /* 0x000fc8000f8e00ff */
[----:B------:R-:W-:-:S08]  /*0220*/  IMAD.X R5, RZ, RZ, R5, P0 ;  /* 0x000000ffff057224 */ /* 0x000fd000000e0605 */
.L_x_4:
[----:B------:R-:W2:Y:S04]  /*0230*/  LDG.E.64 R24, desc[UR10][R4.64+-0x40] ;  /* 0xffffc00a04187981 */ /* 0x000ea8000c1e1b00 */
[----:B------:R-:W2:Y:S04]  /*0240*/  LDG.E.64 R22, desc[UR10][R6.64+-0x40] ;  /* 0xffffc00a06167981 */ /* 0x000ea8000c1e1b00 */
[----:B------:R-:W3:Y:S04]  /*0250*/  LDG.E.64 R16, desc[UR10][R4.64+-0x38] ;  /* 0xffffc80a04107981 */ /* 0x000ee8000c1e1b00 */
[----:B------:R-:W3:Y:S04]  /*0260*/  LDG.E.64 R20, desc[UR10][R6.64+-0x38] ;  /* 0xffffc80a06147981 */ /* 0x000ee8000c1e1b00 */
[----:B------:R-:W4:Y:S04]  /*0270*/  LDG.E.64 R14, desc[UR10][R4.64+-0x30] ;  /* 0xffffd00a040e7981 */ /* 0x000f28000c1e1b00 */
[----:B------:R-:W4:Y:S04]  /*0280*/  LDG.E.64 R12, desc[UR10][R6.64+-0x30] ;  /* 0xffffd00a060c7981 */ /* 0x000f28000c1e1b00 */
[----:B------:R-:W5:Y:S04]  /*0290*/  LDG.E.64 R10, desc[UR10][R4.64+-0x28] ;  /* 0xffffd80a040a7981 */ /* 0x000f68000c1e1b00 */
[----:B------:R-:W5:Y:S01]  /*02a0*/  LDG.E.64 R8, desc[UR10][R6.64+-0x28] ;  /* 0xffffd80a06087981 */ /* 0x000f62000c1e1b00 */
[----:B--2---:R-:W-:-:S03]  /*02b0*/  DADD R24, R24, -R22 ;  /* 0x0000000018187229 */ /* 0x004fc60000000816 */
[----:B------:R-:W2:Y:S01]  /*02c0*/  LDG.E.64 R22, desc[UR10][R6.64+-0x20] ;  /* 0xffffe00a06167981 */ /* 0x000ea2000c1e1b00 */
[----:B---3--:R-:W-:-:S04]  /*02d0*/  DADD R16, R16, -R20 ;  /* 0x0000000010107229 */ /* 0x008fc80000000814 */
[----:B------:R-:W-:Y:S01]  /*02e0*/  DFMA R24, R24, R24, R18 ;  /* 0x000000181818722b */ /* 0x000fe20000000012 */
[----:B------:R-:W2:Y:S04]  /*02f0*/  LDG.E.64 R20, desc[UR10][R4.64+-0x20] ;  /* 0xffffe00a04147981 */ /* 0x000ea8000c1e1b00 */
[----:B------:R-:W3:Y:S01]  /*0300*/  LDG.E.64 R18, desc[UR10][R6.64+-0x18] ;  /* 0xffffe80a06127981 */ /* 0x000ee2000c1e1b00 */
[----:B----4-:R-:W-:Y:S02]  /*0310*/  DADD R12, R14, -R12 ;  /* 0x000000000e0c7229 */ /* 0x010fe4000000080c */
[----:B------:R-:W-:Y:S01]  /*0320*/  DFMA R24, R16, R16, R24 ;  /* 0x000000101018722b */ /* 0x000fe20000000018 */
[----:B------:R-:W4:Y:S04]  /*0330*/  LDG.E.64 R14, desc[UR10][R6.64+-0x8] ;  /* 0xfffff80a060e7981 */ /* 0x000f28000c1e1b00 */
[----:B------:R-:W3:Y:S01]  /*0340*/  LDG.E.64 R16, desc[UR10][R4.64+-0x18] ;  /* 0xffffe80a04107981 */ /* 0x000ee2000c1e1b00 */
[----:B-----5:R-:W-:-:S02]  /*0350*/  DADD R8, R10, -R8 ;  /* 0x000000000a087229 */ /* 0x020fc40000000808 */
[----:B------:R-:W-:Y:S01]  /*0360*/  DFMA R24, R12, R12, R24 ;  /* 0x0000000c0c18722b */ /* 0x000fe20000000018 */
[----:B------:R-:W5:Y:S04]  /*0370*/  LDG.E.64 R10, desc[UR10][R4.64+-0x10] ;  /* 0xfffff00a040a7981 */ /* 0x000f68000c1e1b00 */
[----:B------:R-:W5:Y:S03]  /*0380*/  LDG.E.64 R12, desc[UR10][R6.64+-0x10] ;  /* 0xfffff00a060c7981 */ /* 0x000f66000c1e1b00 */
[----:B------:R-:W-:Y:S01]  /*0390*/  DFMA R24, R8, R8, R24 ;  /* 0x000000080818722b */ /* 0x000fe20000000018 */
[----:B------:R-:W4:Y:S01]  /*03a0*/  LDG.E.64 R8, desc[UR10][R4.64+-0x8] ;  /* 0xfffff80a04087981 */ /* 0x000f22000c1e1b00 */
[----:B--2---:R-:W-:-:S03]  /*03b0*/  DADD R20, R20, -R22 ;  /* 0x0000000014147229 */ /* 0x004fc60000000816 */
[----:B------:R-:W2:Y:S05]  /*03c0*/  LDG.E.64 R22, desc[UR10][R4.64] ;  /* 0x0000000a04167981 */ /* 0x000eaa000c1e1b00 */
[----:B------:R-:W-:Y:S02]  /*03d0*/  DFMA R24, R20, R20, R24 ;  /* 0x000000141418722b */ /* 0x000fe40000000018 */
[----:B------:R-:W2:Y:S01]  /*03e0*/  LDG.E.64 R20, desc[UR10][R6.64] ;  /* 0x0000000a06147981 */ /* 0x000ea2000c1e1b00 */
[----:B---3--:R-:W-:-:S03]  /*03f0*/  DADD R16, R16, -R18 ;  /* 0x0000000010107229 */ /* 0x008fc60000000812 */
[----:B------:R-:W3:Y:S05]  /*0400*/  LDG.E.64 R18, desc[UR10][R6.64+0x10] ;  /* 0x0000100a06127981 */ /* 0x000eea000c1e1b00 */
[----:B------:R-:W-:Y:S02]  /*0410*/  DFMA R24, R16, R16, R24 ;  /* 0x000000101018722b */ /* 0x000fe40000000018 */
[----:B-----5:R-:W-:Y:S01]  /*0420*/  DADD R16, R10, -R12 ;  /* 0x000000000a107229 */ /* 0x020fe2000000080c */
[----:B------:R-:W5:Y:S04]  /*0430*/  LDG.E.64 R10, desc[UR10][R4.64+0x8] ;  /* 0x0000080a040a7981 */ /* 0x000f68000c1e1b00 */
[----:B------:R-:W5:Y:S01]  /*0440*/  LDG.E.64 R12, desc[UR10][R6.64+0x8] ;  /* 0x0000080a060c7981 */ /* 0x000f62000c1e1b00 */
[----:B----4-:R-:W-:-:S02]  /*0450*/  DADD R8, R8, -R14 ;  /* 0x0000000008087229 */ /* 0x010fc4000000080e */
[----:B------:R-:W-:Y:S01]  /*0460*/  DFMA R24, R16, R16, R24 ;  /* 0x000000101018722b */ /* 0x000fe20000000018 */
[----:B------:R-:W4:Y:S04]  /*0470*/  LDG.E.64 R14, desc[UR10][R6.64+0x18] ;  /* 0x0000180a060e7981 */ /* 0x000f28000c1e1b00 */
[----:B------:R-:W3:Y:S03]  /*0480*/  LDG.E.64 R16, desc[UR10][R4.64+0x10] ;  /* 0x0000100a04107981 */ /* 0x000ee6000c1e1b00 */
[----:B------:R-:W-:Y:S01]  /*0490*/  DFMA R24, R8, R8, R24 ;  /* 0x000000080818722b */ /* 0x000fe20000000018 */
[----:B------:R-:W4:Y:S01]  /*04a0*/  LDG.E.64 R8, desc[UR10][R4.64+0x18] ;  /* 0x0000180a04087981 */ /* 0x000f22000c1e1b00 */
[----:B--2---:R-:W-:-:S03]  /*04b0*/  DADD R20, R22, -R20 ;  /* 0x0000000016147229 */ /* 0x004fc60000000814 */
[----:B------:R-:W2:Y:S05]  /*04c0*/  LDG.E.64 R22, desc[UR10][R6.64+0x38] ;  /* 0x0000380a06167981 */ /* 0x000eaa000c1e1b00 */
[----:B------:R-:W-:Y:S02]  /*04d0*/  DFMA R24, R20, R20, R24 ;  /* 0x000000141418722b */ /* 0x000fe40000000018 */
[----:B-----5:R-:W-:Y:S01]  /*04e0*/  DADD R20, R10, -R12 ;  /* 0x000000000a147229 */ /* 0x020fe2000000080c */
[----:B------:R-:W5:Y:S04]  /*04f0*/  LDG.E.64 R12, desc[UR10][R4.64+0x20] ;  /* 0x0000200a040c7981 */ /* 0x000f68000c1e1b00 */
[----:B------:R-:W5:Y:S03]  /*0500*/  LDG.E.64 R10, desc[UR10][R6.64+0x20] ;  /* 0x0000200a060a7981 */ /* 0x000f66000c1e1b00 */
[----:B------:R-:W-:-:S02]  /*0510*/  DFMA R24, R20, R20, R24 ;  /* 0x000000141418722b */ /* 0x000fc40000000018 */
[----:B---3--:R-:W-:Y:S01]  /*0520*/  DADD R20, R16, -R18 ;  /* 0x0000000010147229 */ /* 0x008fe20000000812 */
[----:B------:R-:W3:Y:S04]  /*0530*/  LDG.E.64 R18, desc[UR10][R4.64+0x28] ;  /* 0x0000280a04127981 */ /* 0x000ee8000c1e1b00 */
[----:B------:R-:W3:Y:S03]  /*0540*/  LDG.E.64 R16, desc[UR10][R6.64+0x28] ;  /* 0x0000280a06107981 */ /* 0x000ee6000c1e1b00 */
[----:B------:R-:W-:Y:S02]  /*0550*/  DFMA R24, R20, R20, R24 ;  /* 0x000000141418722b */ /* 0x000fe40000000018 */
[----:B----4-:R-:W-:Y:S01]  /*0560*/  DADD R20, R8, -R14 ;  /* 0x0000000008147229 */ /* 0x010fe2000000080e */
[----:B------:R-:W4:Y:S04]  /*0570*/  LDG.E.64 R14, desc[UR10][R4.64+0x30] ;  /* 0x0000300a040e7981 */ /* 0x000f28000c1e1b00 */
[----:B------:R0:W4:Y:S03]  /*0580*/  LDG.E.64 R8, desc[UR10][R6.64+0x30] ;  /* 0x0000300a06087981 */ /* 0x000126000c1e1b00 */
[----:B------:R-:W-:-:S02]  /*0590*/  DFMA R24, R20, R20, R24 ;  /* 0x000000141418722b */ /* 0x000fc40000000018 */
[----:B------:R1:W2:Y:S01]  /*05a0*/  LDG.E.64 R20, desc[UR10][R4.64+0x38] ;  /* 0x0000380a04147981 */ /* 0x0002a2000c1e1b00 */
[----:B------:R-:W-:-:S04]  /*05b0*/  UIADD3 UR9, UPT, UPT, UR9, 0x10, URZ ;  /* 0x0000001009097890 */ /* 0x000fc8000fffe0ff */
[----:B------:R-:W-:Y:S01]  /*05c0*/  UISETP.NE.AND UP1, UPT, UR9, URZ, UPT ;  /* 0x000000ff0900728c */ /* 0x000fe2000bf25270 */
[----:B0-----:R-:W-:Y:S02]  /*05d0*/  IADD3 R6, P1, PT, R6, 0x80, RZ ;  /* 0x0000008006067810 */ /* 0x001fe40007f3e0ff */
[----:B-1----:R-:W-:-:S03]  /*05e0*/  IADD3 R4, P0, PT, R4, 0x80, RZ ;  /* 0x0000008004047810 */ /* 0x002fc60007f1e0ff */
[----:B------:R-:W-:Y:S01]  /*05f0*/  IMAD.X R7, RZ, RZ, R7, P1 ;  /* 0x000000ffff077224 */ /* 0x000fe200008e0607 */
[----:B------:R-:W-:Y:S01]  /*0600*/  IADD3.X R5, PT, PT, RZ, R5, RZ, P0, !PT ;  /* 0x00000005ff057210 */ /* 0x000fe200007fe4ff */
[----:B-----5:R-:W-:-:S08]  /*0610*/  DADD R10, R12, -R10 ;  /* 0x000000000c0a7229 */ /* 0x020fd0000000080a */
[----:B------:R-:W-:Y:S02]  /*0620*/  DFMA R24, R10, R10, R24 ;  /* 0x0000000a0a18722b */ /* 0x000fe40000000018 */
[----:B---3--:R-:W-:-:S08]  /*0630*/  DADD R16, R18, -R16 ;  /* 0x0000000012107229 */ /* 0x008fd00000000810 */
[----:B------:R-:W-:Y:S02]  /*0640*/  DFMA R24, R16, R16, R24 ;  /* 0x000000101018722b */ /* 0x000fe40000000018 */
[----:B----4-:R-:W-:Y:S02]  /*0650*/  DADD R8, R14, -R8 ;  /* 0x000000000e087229 */ /* 0x010fe40000000808 */
[----:B--2---:R-:W-:-:S06]  /*0660*/  DADD R20, R20, -R22 ;  /* 0x0000000014147229 */ /* 0x004fcc0000000816 */
[----:B------:R-:W-:-:S08]  /*0670*/  DFMA R24, R8, R8, R24 ;  /* 0x000000080818722b */ /* 0x000fd00000000018 */
[----:B------:R-:W-:Y:S01]  /*0680*/  DFMA R18, R20, R20, R24 ;  /* 0x000000141412722b */ /* 0x000fe20000000018 */
[----:B------:R-:W-:Y:S10]  /*0690*/  BRA.U UP1, `(.L_x_4) ;  /* 0xfffffff901e47547 */ /* 0x000ff4000b83ffff */
.L_x_3:
[----:B------:R-:W-:Y:S05]  /*06a0*/  BRA.U !UP0, `(.L_x_2) ;  /* 0x0000000508707547 */ /* 0x000fea000b800000 */
[----:B------:R-:W0:Y:S01]  /*06b0*/  LDC.64 R4, c[0x0][0x388] ;  /* 0x0000e200ff047b82 */ /* 0x000e220000000a00 */
[----:B------:R-:W-:Y:S02]  /*06c0*/  UISETP.GE.U32.AND UP0, UPT, UR7, 0x8, UPT ;  /* 0x000000080700788c */ /* 0x000fe4000bf06070 */
[----:B------:R-:W-:-:S04]  /*06d0*/  ULOP3.LUT UR5, UR6, 0x7, URZ, 0xc0, !UPT ;  /* 0x0000000706057892 */ /* 0x000fc8000f8ec0ff */
[----:B------:R-:W-:Y:S01]  /*06e0*/  UISETP.NE.AND UP1, UPT, UR5, URZ, UPT ;  /* 0x000000ff0500728c */ /* 0x000fe2000bf25270 */
[----:B0-----:R-:W-:Y:S02]  /*06f0*/  IMAD.WIDE.U32 R4, R2, 0x28, R4 ;  /* 0x0000002802047825 */ /* 0x001fe400078e0004 */
[----:B------:R-:W-:Y:S08]  /*0700*/  BRA.U !UP0, `(.L_x_5) ;  /* 0x0000000108907547 */ /* 0x000ff0000b800000 */
[----:B------:R-:W0:Y:S01]  /*0710*/  LDC.64 R24, c[0x0][0x390] ;  /* 0x0000e400ff187b82 */ /* 0x000e220000000a00 */
[----:B------:R-:W-:-:S05]  /*0720*/  IMAD.WIDE.U32 R8, R29, 0x8, R4 ;  /* 0x000000081d087825 */ /* 0x000fca00078e0004 */
[----:B------:R-:W2:Y:S04]  /*0730*/  LDG.E.64 R14, desc[UR10][R8.64] ;  /* 0x0000000a080e7981 */ /* 0x000ea8000c1e1b00 */
[----:B------:R-:W3:Y:S04]  /*0740*/  LDG.E.64 R16, desc[UR10][R8.64+0x8] ;  /* 0x0000080a08107981 */ /* 0x000ee8000c1e1b00 */
[----:B------:R-:W4:Y:S01]  /*0750*/  LDG.E.64 R12, desc[UR10][R8.64+0x10] ;  /* 0x0000100a080c7981 */ /* 0x000f22000c1e1b00 */
[----:B0-----:R-:W-:-:S05]  /*0760*/  IMAD.WIDE.U32 R24, R29, 0x8, R24 ;  /* 0x000000081d187825 */ /* 0x001fca00078e0018 */
[----:B------:R-:W2:Y:S04]  /*0770*/  LDG.E.64 R6, desc[UR10][R24.64] ;  /* 0x0000000a18067981 */ /* 0x000ea8000c1e1b00 */
[----:B------:R-:W3:Y:S04]  /*0780*/  LDG.E.64 R10, desc[UR10][R24.64+0x8] ;  /* 0x0000080a180a7981 */ /* 0x000ee8000c1e1b00 */
[----:B------:R-:W4:Y:S04]  /*0790*/  LDG.E.64 R22, desc[UR10][R24.64+0x10] ;  /* 0x0000100a18167981 */ /* 0x000f28000c1e1b00 */
[----:B------:R-:W5:Y:S04]  /*07a0*/  LDG.E.64 R20, desc[UR10][R24.64+0x18] ;  /* 0x0000180a18147981 */ /* 0x000f68000c1e1b00 */
[----:B------:R-:W5:Y:S01]  /*07b0*/  LDG.E.64 R26, desc[UR10][R24.64+0x38] ;  /* 0x0000380a181a7981 */ /* 0x000f62000c1e1b00 */
[----:B--2---:R-:W-:-:S03]  /*07c0*/  DADD R14, R14, -R6 ;  /* 0x000000000e0e7229 */ /* 0x004fc60000000806 */
[----:B------:R-:W5:Y:S01]  /*07d0*/  LDG.E.64 R6, desc[UR10][R8.64+0x18] ;  /* 0x0000180a08067981 */ /* 0x000f62000c1e1b00 */
[----:B---3--:R-:W-:-:S03]  /*07e0*/  DADD R10, R16, -R10 ;  /* 0x00000000100a7229 */ /* 0x008fc6000000080a */
[----:B------:R-:W2:Y:S01]  /*07f0*/  LDG.E.64 R16, desc[UR10][R24.64+0x20] ;  /* 0x0000200a18107981 */ /* 0x000ea2000c1e1b00 */
[----:B------:R-:W-:-:S03]  /*0800*/  DFMA R14, R14, R14, R18 ;  /* 0x0000000e0e0e722b */ /* 0x000fc60000000012 */
[----:B------:R-:W2:Y:S01]  /*0810*/  LDG.E.64 R18, desc[UR10][R8.64+0x20] ;  /* 0x0000200a08127981 */ /* 0x000ea2000c1e1b00 */
[----:B----4-:R-:W-:-:S03]  /*0820*/  DADD R22, R12, -R22 ;  /* 0x000000000c167229 */ /* 0x010fc60000000816 */
[----:B------:R-:W3:Y:S01]  /*0830*/  LDG.E.64 R12, desc[UR10][R24.64+0x28] ;  /* 0x0000280a180c7981 */ /* 0x000ee2000c1e1b00 */
[----:B------:R-:W-:-:S03]  /*0840*/  DFMA R10, R10, R10, R14 ;  /* 0x0000000a0a0a722b */ /* 0x000fc6000000000e */
[----:B------:R-:W3:Y:S05]  /*0850*/  LDG.E.64 R14, desc[UR10][R8.64+0x28] ;  /* 0x0000280a080e7981 */ /* 0x000eea000c1e1b00 */
[----:B------:R-:W-:Y:S02]  /*0860*/  DFMA R22, R22, R22, R10 ;  /* 0x000000161616722b */ /* 0x000fe4000000000a */
[----:B------:R-:W4:Y:S04]  /*0870*/  LDG.E.64 R10, desc[UR10][R8.64+0x30] ;  /* 0x0000300a080a7981 */ /* 0x000f28000c1e1b00 */
[----:B------:R-:W4:Y:S01]  /*0880*/  LDG.E.64 R8, desc[UR10][R8.64+0x38] ;  /* 0x0000380a08087981 */ /* 0x000f22000c1e1b00 */
[----:B-----5:R-:W-:-:S03]  /*0890*/  DADD R20, R6, -R20 ;  /* 0x0000000006147229 */ /* 0x020fc60000000814 */
[----:B------:R-:W5:Y:S05]  /*08a0*/  LDG.E.64 R6, desc[UR10][R24.64+0x30] ;  /* 0x0000300a18067981 */ /* 0x000f6a000c1e1b00 */
[----:B------:R-:W-:Y:S02]  /*08b0*/  DFMA R22, R20, R20, R22 ;  /* 0x000000141416722b */ /* 0x000fe40000000016 */
[----:B--2---:R-:W-:Y:S02]  /*08c0*/  DADD R16, R18, -R16 ;  /* 0x0000000012107229 */ /* 0x004fe40000000810 */
[----:B---3--:R-:W-:-:S06]  /*08d0*/  DADD R12, R14, -R12 ;  /* 0x000000000e0c7229 */ /* 0x008fcc000000080c */
[----:B------:R-:W-:-:S08]  /*08e0*/  DFMA R22, R16, R16, R22 ;  /* 0x000000101016722b */ /* 0x000fd00000000016 */
[----:B------:R-:W-:Y:S02]  /*08f0*/  DFMA R22, R12, R12, R22 ;  /* 0x0000000c0c16722b */ /* 0x000fe40000000016 */
[----:B----4-:R-:W-:Y:S01]  /*0900*/  DADD R26, R8, -R26 ;  /* 0x00000000081a7229 */ /* 0x010fe2000000081a */
[----:B------:R-:W-:Y:S01]  /*0910*/  VIADD R29, R29, 0x8 ;  /* 0x000000081d1d7836 */ /* 0x000fe20000000000 */
[----:B-----5:R-:W-:-:S08]  /*0920*/  DADD R6, R10, -R6 ;  /* 0x000000000a067229 */ /* 0x020fd00000000806 */
[----:B------:R-:W-:-:S08]  /*0930*/  DFMA R22, R6, R6, R22 ;  /* 0x000000060616722b */ /* 0x000fd00000000016 */
[----:B------:R-:W-:-:S11]  /*0940*/  DFMA R18, R26, R26, R22 ;  /* 0x0000001a1a12722b */ /* 0x000fd60000000016 */
.L_x_5:
[----:B------:R-:W-:Y:S05]  /*0950*/  BRA.U !UP1, `(.L_x_2) ;  /* 0x0000000109c47547 */ /* 0x000fea000b800000 */
[----:B------:R-:W-:Y:S02]  /*0960*/  UISETP.GE.U32.AND UP0, UPT, UR5, 0x4, UPT ;  /* 0x000000040500788c */ /* 0x000fe4000bf06070 */
[----:B------:R-:W-:-:S04]  /*0970*/  ULOP3.LUT UR4, UR6, 0x3, URZ, 0xc0, !UPT ;  /* 0x0000000306047892 */ /* 0x000fc8000f8ec0ff */
[----:B------:R-:W-:-:S03]  /*0980*/  UISETP.NE.AND UP1, UPT, UR4, URZ, UPT ;  /* 0x000000ff0400728c */ /* 0x000fc6000bf25270 */
[----:B------:R-:W-:Y:S08]  /*0990*/  BRA.U !UP0, `(.L_x_6) ;  /* 0x0000000108507547 */ /* 0x000ff0000b800000 */
[----:B------:R-:W0:Y:S01]  /*09a0*/  LDC.64 R6, c[0x0][0x390] ;  /* 0x0000e400ff067b82 */ /* 0x000e220000000a00 */
[----:B------:R-:W-:-:S05]  /*09b0*/  IMAD.WIDE.U32 R22, R29, 0x8, R4 ;  /* 0x000000081d167825 */ /* 0x000fca00078e0004 */
[----:B------:R-:W2:Y:S04]  /*09c0*/  LDG.E.64 R4, desc[UR10][R22.64] ;  /* 0x0000000a16047981 */ /* 0x000ea8000c1e1b00 */
[----:B------:R-:W3:Y:S04]  /*09d0*/  LDG.E.64 R8, desc[UR10][R22.64+0x8] ;  /* 0x0000080a16087981 */ /* 0x000ee8000c1e1b00 */
[----:B------:R-:W4:Y:S04]  /*09e0*/  LDG.E.64 R12, desc[UR10][R22.64+0x10] ;  /* 0x0000100a160c7981 */ /* 0x000f28000c1e1b00 */
[----:B------:R-:W5:Y:S01]  /*09f0*/  LDG.E.64 R16, desc[UR10][R22.64+0x18] ;  /* 0x0000180a16107981 */ /* 0x000f62000c1e1b00 */
[----:B0-----:R-:W-:-:S05]  /*0a00*/  IMAD.WIDE.U32 R24, R29, 0x8, R6 ;  /* 0x000000081d187825 */ /* 0x001fca00078e0006 */
[----:B------:R-:W2:Y:S04]  /*0a10*/  LDG.E.64 R6, desc[UR10][R24.64] ;  /* 0x0000000a18067981 */ /* 0x000ea8000c1e1b00 */
[----:B------:R-:W3:Y:S04]  /*0a20*/  LDG.E.64 R10, desc[UR10][R24.64+0x8] ;  /* 0x0000080a180a7981 */ /* 0x000ee8000c1e1b00 */
[----:B------:R-:W4:Y:S04]  /*0a30*/  LDG.E.64 R14, desc[UR10][R24.64+0x10] ;  /* 0x0000100a180e7981 */ /* 0x000f28000c1e1b00 */
[----:B------:R-:W5:Y:S01]  /*0a40*/  LDG.E.64 R20, desc[UR10][R24.64+0x18] ;  /* 0x0000180a18147981 */ /* 0x000f62000c1e1b00 */
[----:B------:R-:W-:Y:S01]  /*0a50*/  IADD3 R29, PT, PT, R29, 0x4, RZ ;  /* 0x000000041d1d7810 */ /* 0x000fe20007ffe0ff */
[----:B--2---:R-:W-:-:S02]  /*0a60*/  DADD R4, R4, -R6 ;  /* 0x0000000004047229 */ /* 0x004fc40000000806 */
[----:B---3--:R-:W-:-:S06]  /*0a70*/  DADD R8, R8, -R10 ;  /* 0x0000000008087229 */ /* 0x008fcc000000080a */
[----:B------:R-:W-:Y:S02]  /*0a80*/  DFMA R4, R4, R4, R18 ;  /* 0x000000040404722b */ /* 0x000fe40000000012 */
[----:B----4-:R-:W-:-:S06]  /*0a90*/  DADD R12, R12, -R14 ;  /* 0x000000000c0c7229 */ /* 0x010fcc000000080e */
[----:B------:R-:W-:Y:S02]  /*0aa0*/  DFMA R4, R8, R8, R4 ;  /* 0x000000080804722b */ /* 0x000fe40000000004 */
[----:B-----5:R-:W-:-:S06]  /*0ab0*/  DADD R16, R16, -R20 ;  /* 0x0000000010107229 */ /* 0x020fcc0000000814 */
[----:B------:R-:W-:-:S08]  /*0ac0*/  DFMA R4, R12, R12, R4 ;  /* 0x0000000c0c04722b */ /* 0x000fd00000000004 */
[----:B------:R-:W-:-:S11]  /*0ad0*/  DFMA R18, R16, R16, R4 ;  /* 0x000000101012722b */ /* 0x000fd60000000004 */
.L_x_6:
[----:B------:R-:W-:Y:S05]  /*0ae0*/  BRA.U !UP1, `(.L_x_2) ;  /* 0x0000000109607547 */ /* 0x000fea000b800000 */
[----:B------:R-:W0:Y:S01]  /*0af0*/  LDC.64 R8, c[0x0][0x390] ;  /* 0x0000e400ff087b82 */ /* 0x000e220000000a00 */
[----:B------:R-:W1:Y:S01]  /*0b00*/  LDCU.64 UR6, c[0x0][0x388] ;  /* 0x00007100ff0677ac */ /* 0x000e620008000a00 */
[----:B------:R-:W-:Y:S01]  /*0b10*/  IMAD.WIDE.U32 R4, R29, 0x8, RZ ;  /* 0x000000081d047825 */ /* 0x000fe200078e00ff */
[----:B------:R-:W-:-:S03]  /*0b20*/  UIADD3 UR4, UPT, UPT, -UR4, URZ, URZ ;  /* 0x000000ff04047290 */ /* 0x000fc6000fffe1ff */
[----:B------:R-:W-:-:S03]  /*0b30*/  IMAD.WIDE.U32 R6, R2, 0x28, R4 ;  /* 0x0000002802067825 */ /* 0x000fc600078e0004 */
[----:B-1----:R-:W-:Y:S01]  /*0b40*/  IADD3 R2, P0, PT, R6, UR6, RZ ;  /* 0x0000000606027c10 */ /* 0x002fe2000ff1e0ff */
[----:B0-----:R-:W-:-:S03]  /*0b50*/  IMAD.WIDE.U32 R4, R29, 0x8, R8 ;  /* 0x000000081d047825 */ /* 0x001fc600078e0008 */
[----:B------:R-:W-:Y:S01]  /*0b60*/  IADD3.X R9, PT, PT, R7, UR7, RZ, P0, !PT ;  /* 0x0000000707097c10 */ /* 0x000fe200087fe4ff */
[----:B------:R-:W-:Y:S02]  /*0b70*/  IMAD.MOV.U32 R10, RZ, RZ, R4 ;  /* 0x000000ffff0a7224 */ /* 0x000fe400078e0004 */
[----:B------:R-:W-:-:S07]  /*0b80*/  IMAD.MOV.U32 R11, RZ, RZ, R5 ;  /* 0x000000ffff0b7224 */ /* 0x000fce00078e0005 */
.L_x_7:
[----:B------:R-:W-:Y:S01]  /*0b90*/  IMAD.MOV.U32 R6, RZ, RZ, R10 ;  /* 0x000000ffff067224 */ /* 0x000fe200078e000a */
[----:B------:R-:W-:Y:S01]  /*0ba0*/  MOV R8, R2 ;  /* 0x0000000200087202 */ /* 0x000fe20000000f00 */
[----:B------:R-:W-:-:S04]  /*0bb0*/  IMAD.MOV.U32 R7, RZ, RZ, R11 ;  /* 0x000000ffff077224 */ /* 0x000fc800078e000b */
[----:B------:R0:W2:Y:S04]  /*0bc0*/  LDG.E.64 R4, desc[UR10][R8.64] ;  /* 0x0000000a08047981 */ /* 0x0000a8000c1e1b00 */
[----:B------:R-:W2:Y:S01]  /*0bd0*/  LDG.E.64 R6, desc[UR10][R6.64] ;  /* 0x0000000a06067981 */ /* 0x000ea2000c1e1b00 */
[----:B------:R-:W-:Y:S01]  /*0be0*/  UIADD3 UR4, UPT, UPT, UR4, 0x1, URZ ;  /* 0x0000000104047890 */ /* 0x000fe2000fffe0ff */
[----:B------:R-:W-:Y:S02]  /*0bf0*/  IADD3 R2, P1, PT, R2, 0x8, RZ ;  /* 0x0000000802027810 */ /* 0x000fe40007f3e0ff */
[----:B------:R-:W-:Y:S01]  /*0c00*/  IADD3 R10, P0, PT, R10, 0x8, RZ ;  /* 0x000000080a0a7810 */ /* 0x000fe20007f1e0ff */
[----:B------:R-:W-:Y:S02]  /*0c10*/  UISETP.NE.AND UP0, UPT, UR4, URZ, UPT ;  /* 0x000000ff0400728c */ /* 0x000fe4000bf05270 */
[----:B0-----:R-:W-:Y:S01]  /*0c20*/  IMAD.X R9, RZ, RZ, R9, P1 ;  /* 0x000000ffff097224 */ /* 0x001fe200008e0609 */
[----:B------:R-:W-:Y:S01]  /*0c30*/  IADD3.X R11, PT, PT, RZ, R11, RZ, P0, !PT ;  /* 0x0000000bff0b7210 */ /* 0x000fe200007fe4ff */
[----:B--2---:R-:W-:-:S08]  /*0c40*/  DADD R4, R4, -R6 ;  /* 0x0000000004047229 */ /* 0x004fd00000000806 */
[----:B------:R-:W-:Y:S01]  /*0c50*/  DFMA R18, R4, R4, R18 ;  /* 0x000000040412722b */ /* 0x000fe20000000012 */
[----:B------:R-:W-:Y:S10]  /*0c60*/  BRA.U UP0, `(.L_x_7) ;  /* 0xfffffffd00c87547 */ /* 0x000ff4000b83ffff */
.L_x_2:
[----:B------:R-:W0:Y:S01]  /*0c70*/  MUFU.RSQ64H R5, R19 ;  /* 0x0000001300057308 */ /* 0x000e220000001c00 */
[----:B------:R-:W-:Y:S01]  /*0c80*/  VIADD R4, R19, 0xfcb00000 ;  /* 0xfcb0000013047836 */ /* 0x000fe20000000000 */
[----:B------:R-:W-:Y:S01]  /*0c90*/  MOV R8, 0x0 ;  /* 0x0000000000087802 */ /* 0x000fe20000000f00 */
[----:B------:R-:W-:Y:S01]  /*0ca0*/  IMAD.MOV.U32 R9, RZ, RZ, 0x3fd80000 ;  /* 0x3fd80000ff097424 */ /* 0x000fe200078e00ff */
[----:B------:R-:W-:Y:S02]  /*0cb0*/  BSSY.RECONVERGENT B1, `(.L_x_8) ;  /* 0x000000f000017945 */ /* 0x000fe40003800200 */
[----:B------:R-:W-:Y:S01]  /*0cc0*/  ISETP.GE.U32.AND P0, PT, R4, 0x7ca00000, PT ;  /* 0x7ca000000400780c */ /* 0x000fe20003f06070 */
[----:B0-----:R-:W-:-:S08]  /*0cd0*/  DMUL R6, R4, R4 ;  /* 0x0000000404067228 */ /* 0x001fd00000000000 */
[----:B------:R-:W-:-:S08]  /*0ce0*/  DFMA R6, -R6, R18, 1 ;  /* 0x3ff000000606742b */ /* 0x000fd00000000112 */
[----:B------:R-:W-:Y:S02]  /*0cf0*/  DFMA R8, R6, R8, 0.5 ;  /* 0x3fe000000608742b */ /* 0x000fe40000000008 */
[----:B------:R-:W-:-:S08]  /*0d00*/  DMUL R6, R4, R6 ;  /* 0x0000000604067228 */ /* 0x000fd00000000000 */
[----:B------:R-:W-:-:S08]  /*0d10*/  DFMA R12, R8, R6, R4 ;  /* 0x00000006080c722b */ /* 0x000fd00000000004 */
[----:B------:R-:W-:Y:S02]  /*0d20*/  DMUL R6, R12, R18 ;  /* 0x000000120c067228 */ /* 0x000fe40000000000 */
[----:B------:R-:W-:Y:S01]  /*0d30*/  VIADD R11, R13, 0xfff00000 ;  /* 0xfff000000d0b7836 */ /* 0x000fe20000000000 */
[----:B------:R-:W-:-:S05]  /*0d40*/  MOV R10, R12 ;  /* 0x0000000c000a7202 */ /* 0x000fca0000000f00 */
[----:B------:R-:W-:-:S08]  /*0d50*/  DFMA R14, R6, -R6, R18 ;  /* 0x80000006060e722b */ /* 0x000fd00000000012 */
[----:B------:R-:W-:Y:S01]  /*0d60*/  DFMA R8, R14, R10, R6 ;  /* 0x0000000a0e08722b */ /* 0x000fe20000000006 */
[----:B------:R-:W-:Y:S10]  /*0d70*/  @!P0 BRA `(.L_x_9) ;  /* 0x0000000000088947 */ /* 0x000ff40003800000 */
[----:B------:R-:W-:-:S07]  /*0d80*/  MOV R2, 0xda0 ;  /* 0x00000da000027802 */ /* 0x000fce0000000f00 */
[----:B------:R-:W-:Y:S05]  /*0d90*/  CALL.REL.NOINC `($__internal_0_$__cuda_sm20_dsqrt_rn_f64_mediumpath_v1) ;  /* 0x0000000000a07944 */ /* 0x000fea0003c00000 */
.L_x_9:
[----:B------:R-:W-:Y:S05]  /*0da0*/  BSYNC.RECONVERGENT B1 ;  /* 0x0000000000017941 */ /* 0x000fea0003800200 */
.L_x_8:
[----:B------:R-:W-:Y:S02]  /*0db0*/  IMAD.MOV.U32 R4, RZ, RZ, R8 ;  /* 0x000000ffff047224 */ /* 0x000fe400078e0008 */
[----:B------:R-:W-:-:S07]  /*0dc0*/  IMAD.MOV.U32 R5, RZ, RZ, R9 ;  /* 0x000000ffff057224 */ /* 0x000fce00078e0009 */
.L_x_1:
[----:B------:R-:W-:Y:S05]  /*0dd0*/  BSYNC.RECONVERGENT B0 ;  /* 0x0000000000007941 */ /* 0x000fea0003800200 */
.L_x_0:
[----:B------:R-:W0:Y:S01]  /*0de0*/  S2UR UR5, SR_CgaCtaId ;  /* 0x00000000000579c3 */ /* 0x000e220000008800 */
[----:B------:R-:W-:Y:S01]  /*0df0*/  UMOV UR4, 0x400 ;  /* 0x0000040000047882 */ /* 0x000fe20000000000 */
[----:B------:R-:W-:Y:S02]  /*0e00*/  ISETP.GE.U32.AND P1, PT, R3, 0x2, PT ;  /* 0x000000020300780c */ /* 0x000fe40003f26070 */
[----:B------:R-:W-:Y:S01]  /*0e10*/  ISETP.NE.AND P0, PT, R0, RZ, PT ;  /* 0x000000ff0000720c */ /* 0x000fe20003f05270 */
[----:B0-----:R-:W-:-:S06]  /*0e20*/  ULEA UR4, UR5, UR4, 0x18 ;  /* 0x0000000405047291 */ /* 0x001fcc000f8ec0ff */
[----:B------:R-:W-:-:S05]  /*0e30*/  LEA R9, R0, UR4, 0x3 ;  /* 0x0000000400097c11 */ /* 0x000fca000f8e18ff */
[----:B------:R0:W-:Y:S01]  /*0e40*/  STS.64 [R9], R4 ;  /* 0x0000000409007388 */ /* 0x0001e20000000a00 */
[----:B------:R-:W-:Y:S06]  /*0e50*/  BAR.SYNC.DEFER_BLOCKING 0x0 ;  /* 0x0000000000007b1d */ /* 0x000fec0000010000 */
[----:B------:R-:W-:Y:S05]  /*0e60*/  @!P1 BRA `(.L_x_10) ;  /* 0x00000000002c9947 */ /* 0x000fea0003800000 */
.L_x_11:
[----:B------:R-:W-:-:S04]  /*0e70*/  SHF.R.U32.HI R8, RZ, 0x1, R3 ;  /* 0x00000001ff087819 */ /* 0x000fc80000011603 */
[----:B------:R-:W-:-:S13]  /*0e80*/  ISETP.GE.U32.AND P1, PT, R0, R8, PT ;  /* 0x000000080000720c */ /* 0x000fda0003f26070 */
[----:B------:R-:W-:Y:S01]  /*0e90*/  @!P1 LEA R2, R8, R9, 0x3 ;  /* 0x0000000908029211 */ /* 0x000fe200078e18ff */
[----:B------:R-:W-:Y:S04]  /*0ea0*/  @!P1 LDS.64 R6, [R9] ;  /* 0x0000000009069984 */ /* 0x000fe80000000a00 */
[----:B0-----:R-:W0:Y:S02]  /*0eb0*/  @!P1 LDS.64 R4, [R2] ;  /* 0x0000000002049984 */ /* 0x001e240000000a00 */
[----:B0-----:R-:W-:-:S07]  /*0ec0*/  @!P1 DADD R4, R4, R6 ;  /* 0x0000000004049229 */ /* 0x001fce0000000006 */
[----:B------:R1:W-:Y:S01]  /*0ed0*/  @!P1 STS.64 [R9], R4 ;  /* 0x0000000409009388 */ /* 0x0003e20000000a00 */
[----:B------:R-:W-:Y:S01]  /*0ee0*/  BAR.SYNC.DEFER_BLOCKING 0x0 ;  /* 0x0000000000007b1d */ /* 0x000fe20000010000 */
[----:B------:R-:W-:Y:S01]  /*0ef0*/  ISETP.GT.U32.AND P1, PT, R3, 0x3, PT ;  /* 0x000000030300780c */ /* 0x000fe20003f24070 */
[----:B------:R-:W-:-:S12]  /*0f00*/  IMAD.MOV.U32 R3, RZ, RZ, R8 ;  /* 0x000000ffff037224 */ /* 0x000fd800078e0008 */
[----:B-1----:R-:W-:Y:S05]  /*0f10*/  @P1 BRA `(.L_x_11) ;  /* 0xfffffffc00d41947 */ /* 0x002fea000383ffff */
.L_x_10:
[----:B------:R-:W-:Y:S05]  /*0f20*/  @P0 EXIT ;  /* 0x000000000000094d */ /* 0x000fea0003800000 */
[----:B0-----:R-:W0:Y:S02]  /*0f30*/  LDC.64 R4, c[0x0][0x3a0] ;  /* 0x0000e800ff047b82 */ /* 0x001e240000000a00 */
[----:B0-----:R0:W5:Y:S06]  /*0f40*/  LDG.E.64 R8, desc[UR10][R4.64] ;  /* 0x0000000a04087981 */ /* 0x00116c000c1e1b00 */
[----:B------:R-:W1:Y:S01]  /*0f50*/  S2UR UR5, SR_CgaCtaId ;  /* 0x00000000000579c3 */ /* 0x000e620000008800 */
[----:B------:R-:W-:Y:S02]  /*0f60*/  UMOV UR4, 0x400 ;  /* 0x0000040000047882 */ /* 0x000fe40000000000 */
[----:B-1----:R-:W-:-:S09]  /*0f70*/  ULEA UR4, UR5, UR4, 0x18 ;  /* 0x0000000405047291 */ /* 0x002fd2000f8ec0ff */
[----:B0-----:R-:W1:Y:S03]  /*0f80*/  LDS.64 R2, [UR4] ;  /* 0x00000004ff027984 */ /* 0x001e660008000a00 */
.L_x_12:
[----:B-1---5:R-:W-:Y:S01]  /*0f90*/  DADD R10, R2, R8 ;  /* 0x00000000020a7229 */ /* 0x022fe20000000008 */
[----:B------:R-:W-:Y:S09]  /*0fa0*/  YIELD ;  /* 0x0000000000007946 */ /* 0x000ff20003800000 */
[----:B------:R-:W2:Y:S02]  /*0fb0*/  ATOMG.E.CAS.64.STRONG.GPU PT, R10, [R4], R8, R10 ;  /* 0x00000008040a73a9 */ /* 0x000ea400001ee50a */
[----:B--2---:R-:W-:Y:S01]  /*0fc0*/  ISETP.NE.U32.AND P0, PT, R8, R10, PT ;  /* 0x0000000a0800720c */ /* 0x004fe20003f05070 */
[----:B------:R-:W-:-:S03]  /*0fd0*/  IMAD.MOV.U32 R8, RZ, RZ, R10 ;  /* 0x000000ffff087224 */ /* 0x000fc600078e000a */
[-C--:B------:R-:W-:Y:S02]  /*0fe0*/  ISETP.NE.AND.EX P0, PT, R9, R11.reuse, PT, P0 ;  /* 0x0000000b0900720c */ /* 0x080fe40003f05300 */
[----:B------:R-:W-:-:S11]  /*0ff0*/  MOV R9, R11 ;  /* 0x0000000b00097202 */ /* 0x000fd60000000f00 */
[----:B------:R-:W-:Y:S05]  /*1000*/  @P0 BRA `(.L_x_12) ;  /* 0xfffffffc00e00947 */ /* 0x000fea000383ffff */
[----:B------:R-:W-:Y:S05]  /*1010*/  EXIT ;  /* 0x000000000000794d */ /* 0x000fea0003800000 */
        .weak           $__internal_0_$__cuda_sm20_dsqrt_rn_f64_mediumpath_v1
        .type           $__internal_0_$__cuda_sm20_dsqrt_rn_f64_mediumpath_v1,@function
        .size           $__internal_0_$__cuda_sm20_dsqrt_rn_f64_mediumpath_v1,(.L_x_36 - $__internal_0_$__cuda_sm20_dsqrt_rn_f64_mediumpath_v1)
$__internal_0_$__cuda_sm20_dsqrt_rn_f64_mediumpath_v1:
[----:B------:R-:W-:Y:S01]  /*1020*/  ISETP.GE.U32.AND P0, PT, R4, -0x3400000, PT ;  /* 0xfcc000000400780c */ /* 0x000fe20003f06070 */
[----:B------:R-:W-:Y:S01]  /*1030*/  BSSY.RECONVERGENT B2, `(.L_x_13) ;  /* 0x0000028000027945 */ /* 0x000fe20003800200 */
[----:B------:R-:W-:Y:S01]  /*1040*/  IMAD.MOV.U32 R13, RZ, RZ, R11 ;  /* 0x000000ffff0d7224 */ /* 0x000fe200078e000b */
[----:B------:R-:W-:Y:S01]  /*1050*/  MOV R11, R19 ;  /* 0x00000013000b7202 */ /* 0x000fe20000000f00 */
[----:B------:R-:W-:Y:S02]  /*1060*/  IMAD.MOV.U32 R10, RZ, RZ, R18 ;  /* 0x000000ffff0a7224 */ /* 0x000fe400078e0012 */
[----:B------:R-:W-:Y:S02]  /*1070*/  IMAD.MOV.U32 R4, RZ, RZ, R14 ;  /* 0x000000ffff047224 */ /* 0x000fe400078e000e */
[----:B------:R-:W-:-:S05]  /*1080*/  IMAD.MOV.U32 R5, RZ, RZ, R15 ;  /* 0x000000ffff057224 */ /* 0x000fca00078e000f */
[----:B------:R-:W-:Y:S05]  /*1090*/  @!P0 BRA `(.L_x_14) ;  /* 0x0000000000208947 */ /* 0x000fea0003800000 */
[----:B------:R-:W-:-:S10]  /*10a0*/  DFMA.RM R4, R4, R12, R6 ;  /* 0x0000000c0404722b */ /* 0x000fd40000004006 */
[----:B------:R-:W-:-:S04]  /*10b0*/  IADD3 R8, P0, PT, R4, 0x1, RZ ;  /* 0x0000000104087810 */ /* 0x000fc80007f1e0ff */
[----:B------:R-:W-:-:S06]  /*10c0*/  IADD3.X R9, PT, PT, RZ, R5, RZ, P0, !PT ;  /* 0x00000005ff097210 */ /* 0x000fcc00007fe4ff */
[----:B------:R-:W-:-:S08]  /*10d0*/  DFMA.RP R6, -R4, R8, R10 ;  /* 0x000000080406722b */ /* 0x000fd0000000810a */
[----:B------:R-:W-:-:S06]  /*10e0*/  DSETP.GT.AND P0, PT, R6, RZ, PT ;  /* 0x000000ff0600722a */ /* 0x000fcc0003f04000 */
[----:B------:R-:W-:Y:S02]  /*10f0*/  FSEL R4, R8, R4, P0 ;  /* 0x0000000408047208 */ /* 0x000fe40000000000 */
[----:B------:R-:W-:Y:S01]  /*1100*/  FSEL R5, R9, R5, P0 ;  /* 0x0000000509057208 */ /* 0x000fe20000000000 */
[----:B------:R-:W-:Y:S06]  /*1110*/  BRA `(.L_x_15) ;  /* 0x0000000000647947 */ /* 0x000fec0003800000 */
.L_x_14:
[----:B------:R-:W-:-:S14]  /*1120*/  DSETP.NE.AND P0, PT, R10, RZ, PT ;  /* 0x000000ff0a00722a */ /* 0x000fdc0003f05000 */
[----:B------:R-:W-:Y:S05]  /*1130*/  @!P0 BRA `(.L_x_16) ;  /* 0x0000000000588947 */ /* 0x000fea0003800000 */
[----:B------:R-:W-:-:S13]  /*1140*/  ISETP.GE.AND P0, PT, R11, RZ, PT ;  /* 0x000000ff0b00720c */ /* 0x000fda0003f06270 */
[----:B------:R-:W-:Y:S02]  /*1150*/  @!P0 IMAD.MOV.U32 R4, RZ, RZ, 0x0 ;  /* 0x00000000ff048424 */ /* 0x000fe400078e00ff */
[----:B------:R-:W-:Y:S01]  /*1160*/  @!P0 IMAD.MOV.U32 R5, RZ, RZ, -0x80000 ;  /* 0xfff80000ff058424 */ /* 0x000fe200078e00ff */
[----:B------:R-:W-:Y:S06]  /*1170*/  @!P0 BRA `(.L_x_15) ;  /* 0x00000000004c8947 */ /* 0x000fec0003800000 */
[----:B------:R-:W-:-:S13]  /*1180*/  ISETP.GT.AND P0, PT, R11, 0x7fefffff, PT ;  /* 0x7fefffff0b00780c */ /* 0x000fda0003f04270 */
[----:B------:R-:W-:Y:S05]  /*1190*/  @P0 BRA `(.L_x_16) ;  /* 0x0000000000400947 */ /* 0x000fea0003800000 */
[----:B------:R-:W-:Y:S01]  /*11a0*/  DMUL R4, R10, 8.11296384146066816958e+31 ;  /* 0x469000000a047828 */ /* 0x000fe20000000000 */
[----:B------:R-:W-:Y:S01]  /*11b0*/  MOV R6, RZ ;  /* 0x000000ff00067202 */ /* 0x000fe20000000f00 */
[----:B------:R-:W-:Y:S02]  /*11c0*/  IMAD.MOV.U32 R10, RZ, RZ, 0x0 ;  /* 0x00000000ff0a7424 */ /* 0x000fe400078e00ff */
[----:B------:R-:W-:Y:S02]  /*11d0*/  IMAD.MOV.U32 R11, RZ, RZ, 0x3fd80000 ;  /* 0x3fd80000ff0b7424 */ /* 0x000fe400078e00ff */
[----:B------:R-:W0:Y:S02]  /*11e0*/  MUFU.RSQ64H R7, R5 ;  /* 0x0000000500077308 */ /* 0x000e240000001c00 */
[----:B0-----:R-:W-:-:S08]  /*11f0*/  DMUL R8, R6, R6 ;  /* 0x0000000606087228 */ /* 0x001fd00000000000 */
[----:B------:R-:W-:-:S08]  /*1200*/  DFMA R8, R4, -R8, 1 ;  /* 0x3ff000000408742b */ /* 0x000fd00000000808 */
[----:B------:R-:W-:Y:S02]  /*1210*/  DFMA R10, R8, R10, 0.5 ;  /* 0x3fe00000080a742b */ /* 0x000fe4000000000a */
[----:B------:R-:W-:-:S08]  /*1220*/  DMUL R8, R6, R8 ;  /* 0x0000000806087228 */ /* 0x000fd00000000000 */
[----:B------:R-:W-:-:S08]  /*1230*/  DFMA R8, R10, R8, R6 ;  /* 0x000000080a08722b */ /* 0x000fd00000000006 */
[----:B------:R-:W-:Y:S02]  /*1240*/  DMUL R6, R4, R8 ;  /* 0x0000000804067228 */ /* 0x000fe40000000000 */
[----:B------:R-:W-:-:S06]  /*1250*/  IADD3 R9, PT, PT, R9, -0x100000, RZ ;  /* 0xfff0000009097810 */ /* 0x000fcc0007ffe0ff */
[----:B------:R-:W-:-:S08]  /*1260*/  DFMA R10, R6, -R6, R4 ;  /* 0x80000006060a722b */ /* 0x000fd00000000004 */
[----:B------:R-:W-:-:S10]  /*1270*/  DFMA R4, R8, R10, R6 ;  /* 0x0000000a0804722b */ /* 0x000fd40000000006 */
[----:B------:R-:W-:Y:S01]  /*1280*/  VIADD R5, R5, 0xfcb00000 ;  /* 0xfcb0000005057836 */ /* 0x000fe20000000000 */
[----:B------:R-:W-:Y:S06]  /*1290*/  BRA `(.L_x_15) ;  /* 0x0000000000047947 */ /* 0x000fec0003800000 */
.L_x_16:
[----:B------:R-:W-:-:S11]  /*12a0*/  DADD R4, R10, R10 ;  /* 0x000000000a047229 */ /* 0x000fd6000000000a */
.L_x_15:
[----:B------:R-:W-:Y:S05]  /*12b0*/  BSYNC.RECONVERGENT B2 ;  /* 0x0000000000027941 */ /* 0x000fea0003800200 */
.L_x_13:
[----:B------:R-:W-:Y:S01]  /*12c0*/  MOV R9, R5 ;  /* 0x0000000500097202 */ /* 0x000fe20000000f00 */
[----:B------:R-:W-:Y:S02]  /*12d0*/  HFMA2 R5, -RZ, RZ, 0, 0 ;  /* 0x00000000ff057431 */ /* 0x000fe400000001ff */
[----:B------:R-:W-:Y:S02]  /*12e0*/  IMAD.MOV.U32 R8, RZ, RZ, R4 ;  /* 0x000000ffff087224 */ /* 0x000fe400078e0004 */
[----:B------:R-:W-:-:S04]  /*12f0*/  IMAD.MOV.U32 R4, RZ, RZ, R2 ;  /* 0x000000ffff047224 */ /* 0x000fc800078e0002 */
[----:B------:R-:W-:Y:S05]  /*1300*/  RET.REL.NODEC R4 `(_Z32calculate_intra_cluster_distanceiiP8InstancePdiS1_) ;  /* 0xffffffec043c7950 */ /* 0x000fea0003c3ffff */
.L_x_17:
[----:B------:R-:W-:-:S00]  /*1310*/  BRA `(.L_x_17) ;  /* 0xfffffffc00fc7947 */ /* 0x000fc0000383ffff */
[----:B------:R-:W-:-:S00]  /*1320*/  NOP ;  /* 0x0000000000007918 */ /* 0x000fc00000000000 */
        /* <DEDUP_REMOVED lines=13> */
.L_x_36:


//--------------------- .text._Z26calculate_cluster_centroidiiP8InstancePdi --------------------------
	.section	.text._Z26calculate_cluster_centroidiiP8InstancePdi,"ax",@progbits
	.align	128
        .global         _Z26calculate_cluster_centroidiiP8InstancePdi
        .type           _Z26calculate_cluster_centroidiiP8InstancePdi,@function
        .size           _Z26calculate_cluster_centroidiiP8InstancePdi,(.L_x_38 - _Z26calculate_cluster_centroidiiP8InstancePdi)
        .other          _Z26calculate_cluster_centroidiiP8InstancePdi,@"STO_CUDA_ENTRY STV_DEFAULT"
_Z26calculate_cluster_centroidiiP8InstancePdi:
.text._Z26calculate_cluster_centroidiiP8InstancePdi:
[----:B------:R-:W-:Y:S01]  /*0000*/  LDC R1, c[0x0][0x37c] ;  /* 0x0000df00ff017b82 */ /* 0x000fe20000000800 */
[----:B------:R-:W0:Y:S01]  /*0010*/  S2R R0, SR_TID.X ;  /* 0x0000000000007919 */ /* 0x000e220000002100 */
[----:B------:R-:W1:Y:S06]  /*0020*/  LDCU UR8, c[0x0][0x398] ;  /* 0x00007300ff0877ac */ /* 0x000e6c0008000800 */
[----:B------:R-:W0:Y:S01]  /*0030*/  S2UR UR4, SR_CTAID.X ;  /* 0x00000000000479c3 */ /* 0x000e220000002500 */
[----:B------:R-:W2:Y:S01]  /*0040*/  LDCU UR5, c[0x0][0x380] ;  /* 0x00007000ff0577ac */ /* 0x000ea20008000800 */
[----:B------:R-:W3:Y:S06]  /*0050*/  LDCU.64 UR6, c[0x0][0x358] ;  /* 0x00006b00ff0677ac */ /* 0x000eec0008000a00 */
[----:B------:R-:W0:Y:S01]  /*0060*/  LDC R3, c[0x0][0x360] ;  /* 0x0000d800ff037b82 */ /* 0x000e220000000800 */
[----:B-1----:R-:W-:-:S05]  /*0070*/  IMAD.U32 R5, RZ, RZ, UR8 ;  /* 0x00000008ff057e24 */ /* 0x002fca000f8e00ff */
[----:B------:R-:W-:Y:S01]  /*0080*/  ISETP.GE.AND P0, PT, R5, 0x1, PT ;  /* 0x000000010500780c */ /* 0x000fe20003f06270 */
[----:B0-----:R-:W-:-:S04]  /*0090*/  IMAD R2, R3, UR4, R0 ;  /* 0x0000000403027c24 */ /* 0x001fc8000f8e0200 */
[----:B--2---:R-:W-:-:S08]  /*00a0*/  VIADD R2, R2, UR5 ;  /* 0x0000000502027c36 */ /* 0x004fd00008000000 */
[----:B---3--:R-:W-:Y:S05]  /*00b0*/  @!P0 BRA `(.L_x_18) ;  /* 0x0000000800648947 */ /* 0x008fea0003800000 */
[----:B------:R-:W0:Y:S01]  /*00c0*/  LDC.64 R6, c[0x0][0x388] ;  /* 0x0000e200ff067b82 */ /* 0x000e220000000a00 */
[C---:B------:R-:W-:Y:S01]  /*00d0*/  ISETP.GE.U32.AND P1, PT, R5.reuse, 0x10, PT ;  /* 0x000000100500780c */ /* 0x040fe20003f26070 */
[----:B------:R-:W-:Y:S01]  /*00e0*/  IMAD.MOV.U32 R25, RZ, RZ, RZ ;  /* 0x000000ffff197224 */ /* 0x000fe200078e00ff */
[----:B------:R-:W-:-:S04]  /*00f0*/  LOP3.LUT R4, R5, 0xf, RZ, 0xc0, !PT ;  /* 0x0000000f05047812 */ /* 0x000fc800078ec0ff */
[----:B------:R-:W-:Y:S01]  /*0100*/  ISETP.NE.AND P0, PT, R4, RZ, PT ;  /* 0x000000ff0400720c */ /* 0x000fe20003f05270 */
[----:B0-----:R-:W-:-:S06]  /*0110*/  IMAD.WIDE.U32 R6, R2, 0x28, R6 ;  /* 0x0000002802067825 */ /* 0x001fcc00078e0006 */
[----:B------:R-:W-:Y:S06]  /*0120*/  @!P1 BRA `(.L_x_19) ;  /* 0x0000000400009947 */ /* 0x000fec0003800000 */
[----:B------:R-:W0:Y:S01]  /*0130*/  LDCU UR4, c[0x0][0x384] ;  /* 0x00007080ff0477ac */ /* 0x000e220008000800 */
[----:B------:R-:W-:Y:S01]  /*0140*/  LOP3.LUT R25, R5, 0x7ffffff0, RZ, 0xc0, !PT ;  /* 0x7ffffff005197812 */ /* 0x000fe200078ec0ff */
[----:B------:R-:W-:Y:S01]  /*0150*/  IMAD.MOV.U32 R24, RZ, RZ, RZ ;  /* 0x000000ffff187224 */ /* 0x000fe200078e00ff */
[----:B------:R-:W1:Y:S01]  /*0160*/  LDCU UR8, c[0x0][0x384] ;  /* 0x00007080ff0877ac */ /* 0x000e620008000800 */
[----:B0-----:R-:W-:-:S13]  /*0170*/  ISETP.GE.U32.AND P1, PT, R2, UR4, PT ;  /* 0x0000000402007c0c */ /* 0x001fda000bf26070 */
.L_x_20:
[----:B0-----:R-:W-:Y:S01]  /*0180*/  CS2R R14, SRZ ;  /* 0x00000000000e7805 */ /* 0x001fe2000001ff00 */
[----:B------:R-:W-:Y:S01]  /*0190*/  IMAD.WIDE.U32 R8, R24, 0x8, R6 ;  /* 0x0000000818087825 */ /* 0x000fe200078e0006 */
[----:B------:R-:W-:Y:S01]  /*01a0*/  CS2R R16, SRZ ;  /* 0x0000000000107805 */ /* 0x000fe2000001ff00 */
[----:B------:R-:W0:Y:S03]  /*01b0*/  S2UR UR5, SR_CgaCtaId ;  /* 0x00000000000579c3 */ /* 0x000e260000008800 */
[----:B------:R-:W2:Y:S01]  /*01c0*/  @!P1 LDG.E.64 R14, desc[UR6][R8.64] ;  /* 0x00000006080e9981 */ /* 0x000ea2000c1e1b00 */
[----:B-1----:R-:W-:-:S04]  /*01d0*/  ISETP.GE.U32.AND P1, PT, R2, UR8, PT ;  /* 0x0000000802007c0c */ /* 0x002fc8000bf26070 */
[----:B------:R-:W1:Y:S09]  /*01e0*/  LDC R5, c[0x0][0x398] ;  /* 0x0000e600ff057b82 */ /* 0x000e720000000800 */
[----:B------:R-:W3:Y:S01]  /*01f0*/  @!P1 LDG.E.64 R16, desc[UR6][R8.64+0x8] ;  /* 0x0000080608109981 */ /* 0x000ee2000c1e1b00 */
[----:B------:R-:W-:Y:S01]  /*0200*/  UMOV UR4, 0x400 ;  /* 0x0000040000047882 */ /* 0x000fe20000000000 */
[----:B------:R-:W-:-:S02]  /*0210*/  CS2R R12, SRZ ;  /* 0x00000000000c7805 */ /* 0x000fc4000001ff00 */
[----:B------:R-:W-:Y:S02]  /*0220*/  CS2R R20, SRZ ;  /* 0x0000000000147805 */ /* 0x000fe4000001ff00 */
[----:B------:R-:W-:Y:S02]  /*0230*/  CS2R R10, SRZ ;  /* 0x00000000000a7805 */ /* 0x000fe4000001ff00 */
[----:B------:R-:W-:Y:S02]  /*0240*/  CS2R R22, SRZ ;  /* 0x0000000000167805 */ /* 0x000fe4000001ff00 */
[----:B------:R-:W-:Y:S01]  /*0250*/  CS2R R28, SRZ ;  /* 0x00000000001c7805 */ /* 0x000fe2000001ff00 */
[----:B0-----:R-:W-:Y:S01]  /*0260*/  ULEA UR4, UR5, UR4, 0x18 ;  /* 0x0000000405047291 */ /* 0x001fe2000f8ec0ff */
[----:B------:R-:W-:Y:S01]  /*0270*/  CS2R R18, SRZ ;  /* 0x0000000000127805 */ /* 0x000fe2000001ff00 */
[----:B------:R-:W4:Y:S04]  /*0280*/  @!P1 LDG.E.64 R12, desc[UR6][R8.64+0x10] ;  /* 0x00001006080c9981 */ /* 0x000f28000c1e1b00 */
[----:B------:R-:W5:Y:S01]  /*0290*/  @!P1 LDG.E.64 R20, desc[UR6][R8.64+0x18] ;  /* 0x0000180608149981 */ /* 0x000f62000c1e1b00 */
[----:B-1----:R-:W-:-:S03]  /*02a0*/  IMAD R27, R0, R5, R24 ;  /* 0x00000005001b7224 */ /* 0x002fc600078e0218 */
[----:B------:R-:W5:Y:S02]  /*02b0*/  @!P1 LDG.E.64 R10, desc[UR6][R8.64+0x20] ;  /* 0x00002006080a9981 */ /* 0x000f64000c1e1b00 */
[----:B------:R-:W-:Y:S02]  /*02c0*/  LEA R27, R27, UR4, 0x3 ;  /* 0x000000041b1b7c11 */ /* 0x000fe4000f8e18ff */
[----:B------:R-:W5:Y:S04]  /*02d0*/  @!P1 LDG.E.64 R22, desc[UR6][R8.64+0x28] ;  /* 0x0000280608169981 */ /* 0x000f68000c1e1b00 */
[----:B------:R-:W5:Y:S04]  /*02e0*/  @!P1 LDG.E.64 R18, desc[UR6][R8.64+0x40] ;  /* 0x0000400608129981 */ /* 0x000f68000c1e1b00 */
[----:B------:R-:W5:Y:S04]  /*02f0*/  @!P1 LDG.E.64 R28, desc[UR6][R8.64+0x30] ;  /* 0x00003006081c9981 */ /* 0x000f68000c1e1b00 */
[----:B--2---:R-:W-:Y:S04]  /*0300*/  STS.64 [R27], R14 ;  /* 0x0000000e1b007388 */ /* 0x004fe80000000a00 */
[----:B---3--:R0:W-:Y:S02]  /*0310*/  STS.64 [R27+0x8], R16 ;  /* 0x000008101b007388 */ /* 0x0081e40000000a00 */
[----:B0-----:R-:W-:-:S06]  /*0320*/  CS2R R16, SRZ ;  /* 0x0000000000107805 */ /* 0x001fcc000001ff00 */
[----:B------:R-:W2:Y:S01]  /*0330*/  @!P1 LDG.E.64 R16, desc[UR6][R8.64+0x38] ;  /* 0x0000380608109981 */ /* 0x000ea2000c1e1b00 */
[----:B------:R-:W-:-:S03]  /*0340*/  CS2R R14, SRZ ;  /* 0x00000000000e7805 */ /* 0x000fc6000001ff00 */
[----:B----4-:R0:W-:Y:S04]  /*0350*/  STS.64 [R27+0x10], R12 ;  /* 0x0000100c1b007388 */ /* 0x0101e80000000a00 */
[----:B-----5:R1:W-:Y:S04]  /*0360*/  STS.64 [R27+0x18], R20 ;  /* 0x000018141b007388 */ /* 0x0203e80000000a00 */
[----:B------:R3:W-:Y:S04]  /*0370*/  STS.64 [R27+0x20], R10 ;  /* 0x0000200a1b007388 */ /* 0x0007e80000000a00 */
[----:B------:R4:W-:Y:S01]  /*0380*/  STS.64 [R27+0x28], R22 ;  /* 0x000028161b007388 */ /* 0x0009e20000000a00 */
[----:B0-----:R-:W-:-:S03]  /*0390*/  CS2R R12, SRZ ;  /* 0x00000000000c7805 */ /* 0x001fc6000001ff00 */
[----:B------:R0:W-:Y:S01]  /*03a0*/  STS.64 [R27+0x40], R18 ;  /* 0x000040121b007388 */ /* 0x0001e20000000a00 */
[----:B-1----:R-:W-:Y:S02]  /*03b0*/  CS2R R20, SRZ ;  /* 0x0000000000147805 */ /* 0x002fe4000001ff00 */
[----:B---3--:R-:W-:Y:S01]  /*03c0*/  CS2R R10, SRZ ;  /* 0x00000000000a7805 */ /* 0x008fe2000001ff00 */
[----:B------:R-:W3:Y:S01]  /*03d0*/  @!P1 LDG.E.64 R12, desc[UR6][R8.64+0x50] ;  /* 0x00005006080c9981 */ /* 0x000ee2000c1e1b00 */
[----:B----4-:R-:W-:-:S03]  /*03e0*/  CS2R R22, SRZ ;  /* 0x0000000000167805 */ /* 0x010fc6000001ff00 */
[----:B------:R-:W4:Y:S01]  /*03f0*/  @!P1 LDG.E.64 R14, desc[UR6][R8.64+0x58] ;  /* 0x00005806080e9981 */ /* 0x000f22000c1e1b00 */
[----:B0-----:R-:W-:-:S03]  /*0400*/  CS2R R18, SRZ ;  /* 0x0000000000127805 */ /* 0x001fc6000001ff00 */
[----:B------:R-:W5:Y:S04]  /*0410*/  @!P1 LDG.E.64 R10, desc[UR6][R8.64+0x48] ;  /* 0x00004806080a9981 */ /* 0x000f68000c1e1b00 */
[----:B------:R-:W5:Y:S04]  /*0420*/  @!P1 LDG.E.64 R20, desc[UR6][R8.64+0x70] ;  /* 0x0000700608149981 */ /* 0x000f68000c1e1b00 */
[----:B------:R-:W5:Y:S04]  /*0430*/  @!P1 LDG.E.64 R18, desc[UR6][R8.64+0x68] ;  /* 0x0000680608129981 */ /* 0x000f68000c1e1b00 */
[----:B------:R-:W5:Y:S04]  /*0440*/  @!P1 LDG.E.64 R22, desc[UR6][R8.64+0x78] ;  /* 0x0000780608169981 */ /* 0x000f68000c1e1b00 */
[----:B--2---:R0:W-:Y:S02]  /*0450*/  STS.64 [R27+0x38], R16 ;  /* 0x000038101b007388 */ /* 0x0041e40000000a00 */
[----:B0-----:R-:W-:-:S06]  /*0460*/  CS2R R16, SRZ ;  /* 0x0000000000107805 */ /* 0x001fcc000001ff00 */
[----:B------:R-:W2:Y:S01]  /*0470*/  @!P1 LDG.E.64 R16, desc[UR6][R8.64+0x60] ;  /* 0x0000600608109981 */ /* 0x000ea2000c1e1b00 */
[----:B------:R-:W-:-:S03]  /*0480*/  VIADD R24, R24, 0x10 ;  /* 0x0000001018187836 */ /* 0x000fc60000000000 */
[----:B------:R0:W-:Y:S04]  /*0490*/  STS.64 [R27+0x30], R28 ;  /* 0x0000301c1b007388 */ /* 0x0001e80000000a00 */
[----:B---3--:R0:W-:Y:S04]  /*04a0*/  STS.64 [R27+0x50], R12 ;  /* 0x0000500c1b007388 */ /* 0x0081e80000000a00 */
[----:B----4-:R0:W-:Y:S04]  /*04b0*/  STS.64 [R27+0x58], R14 ;  /* 0x0000580e1b007388 */ /* 0x0101e80000000a00 */
[----:B-----5:R0:W-:Y:S04]  /*04c0*/  STS.64 [R27+0x48], R10 ;  /* 0x0000480a1b007388 */ /* 0x0201e80000000a00 */
[----:B------:R0:W-:Y:S04]  /*04d0*/  STS.64 [R27+0x70], R20 ;  /* 0x000070141b007388 */ /* 0x0001e80000000a00 */
[----:B------:R0:W-:Y:S04]  /*04e0*/  STS.64 [R27+0x68], R18 ;  /* 0x000068121b007388 */ /* 0x0001e80000000a00 */
[----:B------:R0:W-:Y:S01]  /*04f0*/  STS.64 [R27+0x78], R22 ;  /* 0x000078161b007388 */ /* 0x0001e20000000a00 */
[----:B------:R-:W-:-:S03]  /*0500*/  ISETP.NE.AND P2, PT, R24, R25, PT ;  /* 0x000000191800720c */ /* 0x000fc60003f45270 */
[----:B--2---:R0:W-:Y:S10]  /*0510*/  STS.64 [R27+0x60], R16 ;  /* 0x000060101b007388 */ /* 0x0041f40000000a00 */
[----:B------:R-:W-:Y:S05]  /*0520*/  @P2 BRA `(.L_x_20) ;  /* 0xfffffffc00142947 */ /* 0x000fea000383ffff */
.L_x_19:
[----:B------:R-:W-:Y:S05]  /*0530*/  @!P0 BRA `(.L_x_18) ;  /* 0x0000000400448947 */ /* 0x000fea0003800000 */
[----:B------:R-:W-:Y:S02]  /*0540*/  ISETP.GE.U32.AND P0, PT, R4, 0x8, PT ;  /* 0x000000080400780c */ /* 0x000fe40003f06070 */
[----:B------:R-:W-:-:S04]  /*0550*/  LOP3.LUT R24, R5, 0x7, RZ, 0xc0, !PT ;  /* 0x0000000705187812 */ /* 0x000fc800078ec0ff */
[----:B------:R-:W-:-:S07]  /*0560*/  ISETP.NE.AND P1, PT, R24, RZ, PT ;  /* 0x000000ff1800720c */ /* 0x000fce0003f25270 */
[----:B------:R-:W-:Y:S06]  /*0570*/  @!P0 BRA `(.L_x_21) ;  /* 0x0000000000848947 */ /* 0x000fec0003800000 */
[----:B------:R-:W1:Y:S01]  /*0580*/  LDCU UR4, c[0x0][0x384] ;  /* 0x00007080ff0477ac */ /* 0x000e620008000800 */
[----:B0-----:R-:W-:Y:S02]  /*0590*/  CS2R R26, SRZ ;  /* 0x00000000001a7805 */ /* 0x001fe4000001ff00 */
[----:B------:R-:W-:Y:S02]  /*05a0*/  CS2R R10, SRZ ;  /* 0x00000000000a7805 */ /* 0x000fe4000001ff00 */
[----:B------:R-:W-:Y:S02]  /*05b0*/  CS2R R12, SRZ ;  /* 0x00000000000c7805 */ /* 0x000fe4000001ff00 */
[----:B------:R-:W-:Y:S02]  /*05c0*/  CS2R R14, SRZ ;  /* 0x00000000000e7805 */ /* 0x000fe4000001ff00 */
[----:B------:R-:W-:Y:S02]  /*05d0*/  CS2R R16, SRZ ;  /* 0x0000000000107805 */ /* 0x000fe4000001ff00 */
[----:B------:R-:W-:-:S02]  /*05e0*/  CS2R R18, SRZ ;  /* 0x0000000000127805 */ /* 0x000fc4000001ff00 */
[----:B------:R-:W-:Y:S02]  /*05f0*/  CS2R R20, SRZ ;  /* 0x0000000000147805 */ /* 0x000fe4000001ff00 */
[----:B------:R-:W-:Y:S01]  /*0600*/  CS2R R22, SRZ ;  /* 0x0000000000167805 */ /* 0x000fe2000001ff00 */
[----:B------:R-:W-:Y:S01]  /*0610*/  IMAD.WIDE.U32 R8, R25, 0x8, R6 ;  /* 0x0000000819087825 */ /* 0x000fe200078e0006 */
[----:B-1----:R-:W-:-:S13]  /*0620*/  ISETP.GE.U32.AND P0, PT, R2, UR4, PT ;  /* 0x0000000402007c0c */ /* 0x002fda000bf06070 */
[----:B------:R-:W2:Y:S01]  /*0630*/  @!P0 LDG.E.64 R26, desc[UR6][R8.64] ;  /* 0x00000006081a8981 */ /* 0x000ea2000c1e1b00 */
[----:B------:R-:W0:Y:S01]  /*0640*/  S2UR UR5, SR_CgaCtaId ;  /* 0x00000000000579c3 */ /* 0x000e220000008800 */
[----:B------:R-:W-:Y:S01]  /*0650*/  UMOV UR4, 0x400 ;  /* 0x0000040000047882 */ /* 0x000fe20000000000 */
[----:B------:R-:W-:Y:S01]  /*0660*/  IMAD R4, R0, R5, R25 ;  /* 0x0000000500047224 */ /* 0x000fe200078e0219 */
[----:B------:R-:W3:Y:S04]  /*0670*/  @!P0 LDG.E.64 R10, desc[UR6][R8.64+0x8] ;  /* 0x00000806080a8981 */ /* 0x000ee8000c1e1b00 */
[----:B------:R-:W4:Y:S04]  /*0680*/  @!P0 LDG.E.64 R12, desc[UR6][R8.64+0x10] ;  /* 0x00001006080c8981 */ /* 0x000f28000c1e1b00 */
[----:B------:R-:W5:Y:S04]  /*0690*/  @!P0 LDG.E.64 R14, desc[UR6][R8.64+0x18] ;  /* 0x00001806080e8981 */ /* 0x000f68000c1e1b00 */
[----:B------:R-:W5:Y:S04]  /*06a0*/  @!P0 LDG.E.64 R16, desc[UR6][R8.64+0x20] ;  /* 0x0000200608108981 */ /* 0x000f68000c1e1b00 */
[----:B------:R-:W5:Y:S04]  /*06b0*/  @!P0 LDG.E.64 R18, desc[UR6][R8.64+0x28] ;  /* 0x0000280608128981 */ /* 0x000f68000c1e1b00 */
[----:B------:R-:W5:Y:S01]  /*06c0*/  @!P0 LDG.E.64 R20, desc[UR6][R8.64+0x30] ;  /* 0x0000300608148981 */ /* 0x000f62000c1e1b00 */
[----:B0-----:R-:W-:-:S03]  /*06d0*/  ULEA UR4, UR5, UR4, 0x18 ;  /* 0x0000000405047291 */ /* 0x001fc6000f8ec0ff */
[----:B------:R-:W5:Y:S03]  /*06e0*/  @!P0 LDG.E.64 R22, desc[UR6][R8.64+0x38] ;  /* 0x0000380608168981 */ /* 0x000f66000c1e1b00 */
[----:B------:R-:W-:Y:S01]  /*06f0*/  LEA R29, R4, UR4, 0x3 ;  /* 0x00000004041d7c11 */ /* 0x000fe2000f8e18ff */
[----:B------:R-:W-:-:S04]  /*0700*/  VIADD R25, R25, 0x8 ;  /* 0x0000000819197836 */ /* 0x000fc80000000000 */
[----:B--2---:R1:W-:Y:S04]  /*0710*/  STS.64 [R29], R26 ;  /* 0x0000001a1d007388 */ /* 0x0043e80000000a00 */
[----:B---3--:R1:W-:Y:S04]  /*0720*/  STS.64 [R29+0x8], R10 ;  /* 0x0000080a1d007388 */ /* 0x0083e80000000a00 */
[----:B----4-:R1:W-:Y:S04]  /*0730*/  STS.64 [R29+0x10], R12 ;  /* 0x0000100c1d007388 */ /* 0x0103e80000000a00 */
[----:B-----5:R1:W-:Y:S04]  /*0740*/  STS.64 [R29+0x18], R14 ;  /* 0x0000180e1d007388 */ /* 0x0203e80000000a00 */
[----:B------:R1:W-:Y:S04]  /*0750*/  STS.64 [R29+0x20], R16 ;  /* 0x000020101d007388 */ /* 0x0003e80000000a00 */
[----:B------:R1:W-:Y:S04]  /*0760*/  STS.64 [R29+0x28], R18 ;  /* 0x000028121d007388 */ /* 0x0003e80000000a00 */
[----:B------:R1:W-:Y:S04]  /*0770*/  STS.64 [R29+0x30], R20 ;  /* 0x000030141d007388 */ /* 0x0003e80000000a00 */
[----:B------:R1:W-:Y:S02]  /*0780*/  STS.64 [R29+0x38], R22 ;  /* 0x000038161d007388 */ /* 0x0003e40000000a00 */
.L_x_21:
[----:B------:R-:W-:Y:S05]  /*0790*/  @!P1 BRA `(.L_x_18) ;  /* 0x0000000000ac9947 */ /* 0x000fea0003800000 */
[----:B------:R-:W-:Y:S02]  /*07a0*/  ISETP.GE.U32.AND P0, PT, R24, 0x4, PT ;  /* 0x000000041800780c */ /* 0x000fe40003f06070 */
[----:B01----:R-:W-:-:S04]  /*07b0*/  LOP3.LUT R18, R5, 0x3, RZ, 0xc0, !PT ;  /* 0x0000000305127812 */ /* 0x003fc800078ec0ff */
[----:B------:R-:W-:-:S07]  /*07c0*/  ISETP.NE.AND P1, PT, R18, RZ, PT ;  /* 0x000000ff1200720c */ /* 0x000fce0003f25270 */
[----:B------:R-:W-:Y:S06]  /*07d0*/  @!P0 BRA `(.L_x_22) ;  /* 0x0000000000548947 */ /* 0x000fec0003800000 */
[----:B------:R-:W0:Y:S01]  /*07e0*/  LDCU UR4, c[0x0][0x384] ;  /* 0x00007080ff0477ac */ /* 0x000e220008000800 */
[----:B------:R-:W-:Y:S02]  /*07f0*/  CS2R R8, SRZ ;  /* 0x0000000000087805 */ /* 0x000fe4000001ff00 */
[----:B------:R-:W-:Y:S02]  /*0800*/  CS2R R10, SRZ ;  /* 0x00000000000a7805 */ /* 0x000fe4000001ff00 */
[----:B------:R-:W-:Y:S02]  /*0810*/  CS2R R12, SRZ ;  /* 0x00000000000c7805 */ /* 0x000fe4000001ff00 */
[----:B------:R-:W-:Y:S01]  /*0820*/  CS2R R14, SRZ ;  /* 0x00000000000e7805 */ /* 0x000fe2000001ff00 */
[----:B------:R-:W-:Y:S01]  /*0830*/  IMAD.WIDE.U32 R16, R25, 0x8, R6 ;  /* 0x0000000819107825 */ /* 0x000fe200078e0006 */
[----:B0-----:R-:W-:-:S13]  /*0840*/  ISETP.GE.U32.AND P0, PT, R2, UR4, PT ;  /* 0x0000000402007c0c */ /* 0x001fda000bf06070 */
[----:B------:R-:W2:Y:S04]  /*0850*/  @!P0 LDG.E.64 R8, desc[UR6][R16.64] ;  /* 0x0000000610088981 */ /* 0x000ea8000c1e1b00 */
[----:B------:R-:W3:Y:S04]  /*0860*/  @!P0 LDG.E.64 R10, desc[UR6][R16.64+0x8] ;  /* 0x00000806100a8981 */ /* 0x000ee8000c1e1b00 */
[----:B------:R-:W4:Y:S04]  /*0870*/  @!P0 LDG.E.64 R12, desc[UR6][R16.64+0x10] ;  /* 0x00001006100c8981 */ /* 0x000f28000c1e1b00 */
[----:B------:R-:W5:Y:S01]  /*0880*/  @!P0 LDG.E.64 R14, desc[UR6][R16.64+0x18] ;  /* 0x00001806100e8981 */ /* 0x000f62000c1e1b00 */
[----:B------:R-:W0:Y:S01]  /*0890*/  S2UR UR5, SR_CgaCtaId ;  /* 0x00000000000579c3 */ /* 0x000e220000008800 */
[----:B------:R-:W-:Y:S01]  /*08a0*/  UMOV UR4, 0x400 ;  /* 0x0000040000047882 */ /* 0x000fe20000000000 */
[----:B------:R-:W-:-:S02]  /*08b0*/  IMAD R4, R0, R5, R25 ;  /* 0x0000000500047224 */ /* 0x000fc400078e0219 */
[----:B------:R-:W-:Y:S01]  /*08c0*/  VIADD R25, R25, 0x4 ;  /* 0x0000000419197836 */ /* 0x000fe20000000000 */
[----:B0-----:R-:W-:-:S06]  /*08d0*/  ULEA UR4, UR5, UR4, 0x18 ;  /* 0x0000000405047291 */ /* 0x001fcc000f8ec0ff */
[----:B------:R-:W-:-:S05]  /*08e0*/  LEA R19, R4, UR4, 0x3 ;  /* 0x0000000404137c11 */ /* 0x000fca000f8e18ff */
[----:B--2---:R0:W-:Y:S04]  /*08f0*/  STS.64 [R19], R8 ;  /* 0x0000000813007388 */ /* 0x0041e80000000a00 */
[----:B---3--:R0:W-:Y:S04]  /*0900*/  STS.64 [R19+0x8], R10 ;  /* 0x0000080a13007388 */ /* 0x0081e80000000a00 */
[----:B----4-:R0:W-:Y:S04]  /*0910*/  STS.64 [R19+0x10], R12 ;  /* 0x0000100c13007388 */ /* 0x0101e80000000a00 */
[----:B-----5:R0:W-:Y:S02]  /*0920*/  STS.64 [R19+0x18], R14 ;  /* 0x0000180e13007388 */ /* 0x0201e40000000a00 */
.L_x_22:
[----:B------:R-:W-:Y:S05]  /*0930*/  @!P1 BRA `(.L_x_18) ;  /* 0x0000000000449947 */ /* 0x000fea0003800000 */
[----:B------:R-:W1:Y:S01]  /*0940*/  S2UR UR5, SR_CgaCtaId ;  /* 0x00000000000579c3 */ /* 0x000e620000008800 */
[----:B------:R-:W2:Y:S01]  /*0950*/  LDCU UR8, c[0x0][0x384] ;  /* 0x00007080ff0877ac */ /* 0x000ea20008000800 */
[----:B------:R-:W-:-:S06]  /*0960*/  UMOV UR4, 0x400 ;  /* 0x0000040000047882 */ /* 0x000fcc0000000000 */
[----:B------:R-:W3:Y:S01]  /*0970*/  LDC R5, c[0x0][0x398] ;  /* 0x0000e600ff057b82 */ /* 0x000ee20000000800 */
[----:B--2---:R-:W-:Y:S01]  /*0980*/  ISETP.GE.U32.AND P1, PT, R2, UR8, PT ;  /* 0x0000000802007c0c */ /* 0x004fe2000bf26070 */
[----:B-1----:R-:W-:-:S03]  /*0990*/  ULEA UR5, UR5, UR4, 0x18 ;  /* 0x0000000405057291 */ /* 0x002fc6000f8ec0ff */
[----:B------:R-:W-:-:S09]  /*09a0*/  UMOV UR4, URZ ;  /* 0x000000ff00047c82 */ /* 0x000fd20008000000 */
.L_x_23:
[----:B0-2---:R-:W-:Y:S01]  /*09b0*/  CS2R R8, SRZ ;  /* 0x0000000000087805 */ /* 0x005fe2000001ff00 */
[----:B------:R-:W-:-:S05]  /*09c0*/  @!P1 IMAD.WIDE.U32 R10, R25, 0x8, R6 ;  /* 0x00000008190a9825 */ /* 0x000fca00078e0006 */
[----:B------:R-:W2:Y:S01]  /*09d0*/  @!P1 LDG.E.64 R8, desc[UR6][R10.64] ;  /* 0x000000060a089981 */ /* 0x000ea2000c1e1b00 */
[----:B---3--:R-:W-:Y:S01]  /*09e0*/  IMAD R2, R0, R5, R25 ;  /* 0x0000000500027224 */ /* 0x008fe200078e0219 */
[----:B------:R-:W-:Y:S01]  /*09f0*/  UIADD3 UR4, UPT, UPT, UR4, 0x1, URZ ;  /* 0x0000000104047890 */ /* 0x000fe2000fffe0ff */
[----:B------:R-:W-:-:S03]  /*0a00*/  VIADD R25, R25, 0x1 ;  /* 0x0000000119197836 */ /* 0x000fc60000000000 */
[----:B------:R-:W-:Y:S02]  /*0a10*/  LEA R13, R2, UR5, 0x3 ;  /* 0x00000005020d7c11 */ /* 0x000fe4000f8e18ff */
[----:B------:R-:W-:-:S03]  /*0a20*/  ISETP.NE.AND P0, PT, R18, UR4, PT ;  /* 0x0000000412007c0c */ /* 0x000fc6000bf05270 */
[----:B--2---:R2:W-:Y:S10]  /*0a30*/  STS.64 [R13], R8 ;  /* 0x000000080d007388 */ /* 0x0045f40000000a00 */
[----:B------:R-:W-:Y:S05]  /*0a40*/  @P0 BRA `(.L_x_23) ;  /* 0xfffffffc00d80947 */ /* 0x000fea000383ffff */
.L_x_18:
[----:B------:R-:W-:Y:S01]  /*0a50*/  BAR.SYNC.DEFER_BLOCKING 0x0 ;  /* 0x0000000000007b1d */ /* 0x000fe20000010000 */
[----:B------:R-:W-:-:S13]  /*0a60*/  ISETP.GE.U32.AND P0, PT, R3, 0x2, PT ;  /* 0x000000020300780c */ /* 0x000fda0003f06070 */
[----:B------:R-:W-:Y:S05]  /*0a70*/  @!P0 BRA `(.L_x_24) ;  /* 0x0000000400e48947 */ /* 0x000fea0003800000 */
[----:B------:R-:W3:Y:S01]  /*0a80*/  S2UR UR5, SR_CgaCtaId ;  /* 0x00000000000579c3 */ /* 0x000ee20000008800 */
[C---:B------:R-:W-:Y:S01]  /*0a90*/  LOP3.LUT R2, R5.reuse, 0x7, RZ, 0xc0, !PT ;  /* 0x0000000705027812 */ /* 0x040fe200078ec0ff */
[----:B------:R-:W-:Y:S01]  /*0aa0*/  UMOV UR4, 0x400 ;  /* 0x0000040000047882 */ /* 0x000fe20000000000 */
[----:B------:R-:W-:Y:S01]  /*0ab0*/  IMAD R4, R0, R5, RZ ;  /* 0x0000000500047224 */ /* 0x000fe200078e02ff */
[C---:B------:R-:W-:Y:S01]  /*0ac0*/  LOP3.LUT R7, R5.reuse, 0x3, RZ, 0xc0, !PT ;  /* 0x0000000305077812 */ /* 0x040fe200078ec0ff */
[----:B0-2---:R-:W-:Y:S02]  /*0ad0*/  IMAD.SHL.U32 R8, R5, 0x8, RZ ;  /* 0x0000000805087824 */ /* 0x005fe400078e00ff */
[----:B------:R-:W-:-:S05]  /*0ae0*/  VIADD R6, R2, 0xffffffff ;  /* 0xffffffff02067836 */ /* 0x000fca0000000000 */
[----:B------:R-:W-:Y:S02]  /*0af0*/  ISETP.GE.U32.AND P1, PT, R6, 0x3, PT ;  /* 0x000000030600780c */ /* 0x000fe40003f26070 */
[----:B------:R-:W-:-:S05]  /*0b00*/  LOP3.LUT R6, R5, 0x7ffffff8, RZ, 0xc0, !PT ;  /* 0x7ffffff805067812 */ /* 0x000fca00078ec0ff */
[----:B------:R-:W-:Y:S01]  /*0b10*/  IMAD.MOV R9, RZ, RZ, -R6 ;  /* 0x000000ffff097224 */ /* 0x000fe200078e0a06 */
[----:B---3--:R-:W-:-:S06]  /*0b20*/  ULEA UR4, UR5, UR4, 0x18 ;  /* 0x0000000405047291 */ /* 0x008fcc000f8ec0ff */
[----:B-1----:R-:W-:-:S05]  /*0b30*/  LEA R10, R4, UR4, 0x3 ;  /* 0x00000004040a7c11 */ /* 0x002fca000f8e18ff */
[----:B------:R-:W-:-:S07]  /*0b40*/  VIADD R10, R10, 0x20 ;  /* 0x000000200a0a7836 */ /* 0x000fce0000000000 */
.L_x_31:
[----:B0-----:R-:W0:Y:S01]  /*0b50*/  LDC R5, c[0x0][0x398] ;  /* 0x0000e600ff057b82 */ /* 0x001e220000000800 */
[--C-:B------:R-:W-:Y:S01]  /*0b60*/  IMAD.MOV.U32 R11, RZ, RZ, R3.reuse ;  /* 0x000000ffff0b7224 */ /* 0x100fe200078e0003 */
[----:B------:R-:W-:Y:S01]  /*0b70*/  SHF.R.U32.HI R3, RZ, 0x1, R3 ;  /* 0x00000001ff037819 */ /* 0x000fe20000011603 */
[----:B------:R-:W-:Y:S01]  /*0b80*/  BSSY.RECONVERGENT B0, `(.L_x_25) ;  /* 0x0000065000007945 */ /* 0x000fe20003800200 */
[----:B0-----:R-:W-:-:S04]  /*0b90*/  ISETP.GE.AND P0, PT, R5, 0x1, PT ;  /* 0x000000010500780c */ /* 0x001fc80003f06270 */
[----:B------:R-:W-:-:S13]  /*0ba0*/  ISETP.GE.U32.OR P0, PT, R0, R3, !P0 ;  /* 0x000000030000720c */ /* 0x000fda0004706470 */
[----:B-12---:R-:W-:Y:S05]  /*0bb0*/  @P0 BRA `(.L_x_26) ;  /* 0x0000000400840947 */ /* 0x006fea0003800000 */
[----:B------:R-:W-:Y:S01]  /*0bc0*/  ISETP.GE.U32.AND P0, PT, R5, 0x8, PT ;  /* 0x000000080500780c */ /* 0x000fe20003f06070 */
[----:B------:R-:W-:Y:S02]  /*0bd0*/  IMAD.IADD R12, R3, 0x1, R0 ;  /* 0x00000001030c7824 */ /* 0x000fe400078e0200 */
[----:B------:R-:W-:-:S10]  /*0be0*/  IMAD.MOV.U32 R13, RZ, RZ, RZ ;  /* 0x000000ffff0d7224 */ /* 0x000fd400078e00ff */
[----:B------:R-:W-:Y:S05]  /*0bf0*/  @!P0 BRA `(.L_x_27) ;  /* 0x0000000000a88947 */ /* 0x000fea0003800000 */
[----:B------:R-:W-:Y:S02]  /*0c00*/  IMAD R22, R8, R12, UR4 ;  /* 0x0000000408167e24 */ /* 0x000fe4000f8e020c */
[----:B------:R-:W-:Y:S02]  /*0c10*/  IMAD.MOV.U32 R13, RZ, RZ, R10 ;  /* 0x000000ffff0d7224 */ /* 0x000fe400078e000a */
[----:B------:R-:W-:Y:S02]  /*0c20*/  IMAD.MOV.U32 R23, RZ, RZ, R9 ;  /* 0x000000ffff177224 */ /* 0x000fe400078e0009 */
[----:B------:R-:W-:-:S07]  /*0c30*/  VIADD R22, R22, 0x20 ;  /* 0x0000002016167836 */ /* 0x000fce0000000000 */
.L_x_28:
[----:B------:R-:W-:Y:S01]  /*0c40*/  LDS.64 R14, [R22+-0x20] ;  /* 0xffffe000160e7984 */ /* 0x000fe20000000a00 */
[----:B------:R-:W-:-:S03]  /*0c50*/  VIADD R23, R23, 0x8 ;  /* 0x0000000817177836 */ /* 0x000fc60000000000 */
[----:B------:R-:W0:Y:S02]  /*0c60*/  LDS.64 R24, [R13+-0x20] ;  /* 0xffffe0000d187984 */ /* 0x000e240000000a00 */
[----:B------:R-:W-:Y:S02]  /*0c70*/  ISETP.NE.AND P0, PT, R23, RZ, PT ;  /* 0x000000ff1700720c */ /* 0x000fe40003f05270 */
[----:B------:R-:W-:Y:S04]  /*0c80*/  LDS.64 R16, [R13+-0x18] ;  /* 0xffffe8000d107984 */ /* 0x000fe80000000a00 */
[----:B------:R-:W-:Y:S04]  /*0c90*/  LDS.64 R18, [R13+-0x10] ;  /* 0xfffff0000d127984 */ /* 0x000fe80000000a00 */
[----:B------:R-:W-:Y:S01]  /*0ca0*/  LDS.64 R20, [R13+-0x8] ;  /* 0xfffff8000d147984 */ /* 0x000fe20000000a00 */
[----:B0-----:R-:W-:-:S07]  /*0cb0*/  DADD R24, R14, R24 ;  /* 0x000000000e187229 */ /* 0x001fce0000000018 */
[----:B------:R-:W-:Y:S04]  /*0cc0*/  STS.64 [R13+-0x20], R24 ;  /* 0xffffe0180d007388 */ /* 0x000fe80000000a00 */
[----:B------:R-:W0:Y:S04]  /*0cd0*/  LDS.64 R14, [R22+-0x18] ;  /* 0xffffe800160e7984 */ /* 0x000e280000000a00 */
[----:B------:R-:W-:Y:S01]  /*0ce0*/  LDS.64 R24, [R13] ;  /* 0x000000000d187984 */ /* 0x000fe20000000a00 */
[----:B0-----:R-:W-:-:S07]  /*0cf0*/  DADD R16, R14, R16 ;  /* 0x000000000e107229 */ /* 0x001fce0000000010 */
[----:B------:R-:W-:Y:S04]  /*0d00*/  STS.64 [R13+-0x18], R16 ;  /* 0xffffe8100d007388 */ /* 0x000fe80000000a00 */
[----:B------:R-:W0:Y:S04]  /*0d10*/  LDS.64 R14, [R22+-0x10] ;  /* 0xfffff000160e7984 */ /* 0x000e280000000a00 */
[----:B------:R-:W-:Y:S01]  /*0d20*/  LDS.64 R16, [R13+0x8] ;  /* 0x000008000d107984 */ /* 0x000fe20000000a00 */
[----:B0-----:R-:W-:-:S07]  /*0d30*/  DADD R18, R14, R18 ;  /* 0x000000000e127229 */ /* 0x001fce0000000012 */
[----:B------:R-:W-:Y:S04]  /*0d40*/  STS.64 [R13+-0x10], R18 ;  /* 0xfffff0120d007388 */ /* 0x000fe80000000a00 */
[----:B------:R-:W0:Y:S02]  /*0d50*/  LDS.64 R14, [R22+-0x8] ;  /* 0xfffff800160e7984 */ /* 0x000e240000000a00 */
[----:B0-----:R-:W-:-:S07]  /*0d60*/  DADD R20, R14, R20 ;  /* 0x000000000e147229 */ /* 0x001fce0000000014 */
[----:B------:R-:W-:Y:S04]  /*0d70*/  STS.64 [R13+-0x8], R20 ;  /* 0xfffff8140d007388 */ /* 0x000fe80000000a00 */
[----:B------:R-:W0:Y:S02]  /*0d80*/  LDS.64 R14, [R22] ;  /* 0x00000000160e7984 */ /* 0x000e240000000a00 */
[----:B0-----:R-:W-:-:S07]  /*0d90*/  DADD R24, R14, R24 ;  /* 0x000000000e187229 */ /* 0x001fce0000000018 */
[----:B------:R-:W-:Y:S04]  /*0da0*/  STS.64 [R13], R24 ;  /* 0x000000180d007388 */ /* 0x000fe80000000a00 */
[----:B------:R-:W0:Y:S02]  /*0db0*/  LDS.64 R14, [R22+0x8] ;  /* 0x00000800160e7984 */ /* 0x000e240000000a00 */
[----:B0-----:R-:W-:Y:S02]  /*0dc0*/  DADD R16, R14, R16 ;  /* 0x000000000e107229 */ /* 0x001fe40000000010 */
[----:B------:R-:W-:Y:S05]  /*0dd0*/  LDS.64 R14, [R13+0x10] ;  /* 0x000010000d0e7984 */ /* 0x000fea0000000a00 */
[----:B------:R-:W-:Y:S04]  /*0de0*/  STS.64 [R13+0x8], R16 ;  /* 0x000008100d007388 */ /* 0x000fe80000000a00 */
[----:B------:R-:W0:Y:S02]  /*0df0*/  LDS.64 R18, [R22+0x10] ;  /* 0x0000100016127984 */ /* 0x000e240000000a00 */
[----:B0-----:R-:W-:-:S02]  /*0e00*/  DADD R18, R18, R14 ;  /* 0x0000000012127229 */ /* 0x001fc4000000000e */
[----:B------:R-:W-:Y:S05]  /*0e10*/  LDS.64 R14, [R13+0x18] ;  /* 0x000018000d0e7984 */ /* 0x000fea0000000a00 */
[----:B------:R-:W-:Y:S04]  /*0e20*/  STS.64 [R13+0x10], R18 ;  /* 0x000010120d007388 */ /* 0x000fe80000000a00 */
[----:B------:R0:W1:Y:S02]  /*0e30*/  LDS.64 R20, [R22+0x18] ;  /* 0x0000180016147984 */ /* 0x0000640000000a00 */
[----:B0-----:R-:W-:Y:S01]  /*0e40*/  VIADD R22, R22, 0x40 ;  /* 0x0000004016167836 */ /* 0x001fe20000000000 */
[----:B-1----:R-:W-:-:S07]  /*0e50*/  DADD R14, R20, R14 ;  /* 0x00000000140e7229 */ /* 0x002fce000000000e */
[----:B------:R0:W-:Y:S02]  /*0e60*/  STS.64 [R13+0x18], R14 ;  /* 0x0000180e0d007388 */ /* 0x0001e40000000a00 */
[----:B0-----:R-:W-:Y:S01]  /*0e70*/  VIADD R13, R13, 0x40 ;  /* 0x000000400d0d7836 */ /* 0x001fe20000000000 */
[----:B------:R-:W-:Y:S06]  /*0e80*/  @P0 BRA `(.L_x_28) ;  /* 0xfffffffc006c0947 */ /* 0x000fec000383ffff */
[----:B------:R-:W-:-:S07]  /*0e90*/  IMAD.MOV.U32 R13, RZ, RZ, R6 ;  /* 0x000000ffff0d7224 */ /* 0x000fce00078e0006 */
.L_x_27:
[----:B------:R-:W-:-:S13]  /*0ea0*/  ISETP.NE.AND P0, PT, R2, RZ, PT ;  /* 0x000000ff0200720c */ /* 0x000fda0003f05270 */
[----:B------:R-:W-:Y:S05]  /*0eb0*/  @!P0 BRA `(.L_x_26) ;  /* 0x0000000000c48947 */ /* 0x000fea0003800000 */
[----:B------:R-:W-:Y:S01]  /*0ec0*/  ISETP.NE.AND P0, PT, R7, RZ, PT ;  /* 0x000000ff0700720c */ /* 0x000fe20003f05270 */
[----:B------:R-:W-:-:S12]  /*0ed0*/  @!P1 BRA `(.L_x_29) ;  /* 0x0000000000549947 */ /* 0x000fd80003800000 */
[--C-:B------:R-:W-:Y:S02]  /*0ee0*/  IMAD R20, R12, R5, R13.reuse ;  /* 0x000000050c147224 */ /* 0x100fe400078e020d */
[----:B------:R-:W-:Y:S02]  /*0ef0*/  IMAD.IADD R21, R4, 0x1, R13 ;  /* 0x0000000104157824 */ /* 0x000fe400078e020d */
[----:B------:R-:W-:Y:S01]  /*0f00*/  VIADD R13, R13, 0x4 ;  /* 0x000000040d0d7836 */ /* 0x000fe20000000000 */
[----:B------:R-:W-:Y:S02]  /*0f10*/  LEA R20, R20, UR4, 0x3 ;  /* 0x0000000414147c11 */ /* 0x000fe4000f8e18ff */
[----:B------:R-:W-:-:S03]  /*0f20*/  LEA R21, R21, UR4, 0x3 ;  /* 0x0000000415157c11 */ /* 0x000fc6000f8e18ff */
[----:B------:R-:W-:Y:S04]  /*0f30*/  LDS.64 R14, [R20] ;  /* 0x00000000140e7984 */ /* 0x000fe80000000a00 */
[----:B------:R-:W0:Y:S02]  /*0f40*/  LDS.64 R22, [R21] ;  /* 0x0000000015167984 */ /* 0x000e240000000a00 */
[----:B0-----:R-:W-:Y:S02]  /*0f50*/  DADD R22, R14, R22 ;  /* 0x000000000e167229 */ /* 0x001fe40000000016 */
[----:B------:R-:W-:Y:S05]  /*0f60*/  LDS.64 R14, [R21+0x8] ;  /* 0x00000800150e7984 */ /* 0x000fea0000000a00 */
[----:B------:R-:W-:Y:S04]  /*0f70*/  STS.64 [R21], R22 ;  /* 0x0000001615007388 */ /* 0x000fe80000000a00 */
[----:B------:R-:W0:Y:S02]  /*0f80*/  LDS.64 R16, [R20+0x8] ;  /* 0x0000080014107984 */ /* 0x000e240000000a00 */
[----:B0-----:R-:W-:-:S02]  /*0f90*/  DADD R16, R16, R14 ;  /* 0x0000000010107229 */ /* 0x001fc4000000000e */
[----:B------:R-:W-:Y:S05]  /*0fa0*/  LDS.64 R14, [R21+0x10] ;  /* 0x00001000150e7984 */ /* 0x000fea0000000a00 */
[----:B------:R-:W-:Y:S04]  /*0fb0*/  STS.64 [R21+0x8], R16 ;  /* 0x0000081015007388 */ /* 0x000fe80000000a00 */
[----:B------:R-:W0:Y:S02]  /*0fc0*/  LDS.64 R18, [R20+0x10] ;  /* 0x0000100014127984 */ /* 0x000e240000000a00 */
[----:B0-----:R-:W-:-:S02]  /*0fd0*/  DADD R14, R18, R14 ;  /* 0x00000000120e7229 */ /* 0x001fc4000000000e */
[----:B------:R-:W-:Y:S05]  /*0fe0*/  LDS.64 R18, [R21+0x18] ;  /* 0x0000180015127984 */ /* 0x000fea0000000a00 */
[----:B------:R-:W-:Y:S04]  /*0ff0*/  STS.64 [R21+0x10], R14 ;  /* 0x0000100e15007388 */ /* 0x000fe80000000a00 */
[----:B------:R-:W0:Y:S02]  /*1000*/  LDS.64 R24, [R20+0x18] ;  /* 0x0000180014187984 */ /* 0x000e240000000a00 */
[----:B0-----:R-:W-:-:S07]  /*1010*/  DADD R18, R24, R18 ;  /* 0x0000000018127229 */ /* 0x001fce0000000012 */
[----:B------:R0:W-:Y:S04]  /*1020*/  STS.64 [R21+0x18], R18 ;  /* 0x0000181215007388 */ /* 0x0001e80000000a00 */
.L_x_29:
[----:B------:R-:W-:Y:S05]  /*1030*/  @!P0 BRA `(.L_x_26) ;  /* 0x0000000000648947 */ /* 0x000fea0003800000 */
[----:B------:R-:W-:Y:S02]  /*1040*/  ISETP.NE.AND P0, PT, R7, 0x1, PT ;  /* 0x000000010700780c */ /* 0x000fe40003f05270 */
[----:B------:R-:W-:-:S11]  /*1050*/  LOP3.LUT P2, RZ, R5, 0x1, RZ, 0xc0, !PT ;  /* 0x0000000105ff7812 */ /* 0x000fd6000784c0ff */
[----:B------:R-:W-:Y:S05]  /*1060*/  @!P0 BRA `(.L_x_30) ;  /* 0x0000000000348947 */ /* 0x000fea0003800000 */
[--C-:B------:R-:W-:Y:S02]  /*1070*/  IMAD R14, R12, R5, R13.reuse ;  /* 0x000000050c0e7224 */ /* 0x100fe400078e020d */
[----:B------:R-:W-:Y:S02]  /*1080*/  IMAD.IADD R15, R4, 0x1, R13 ;  /* 0x00000001040f7824 */ /* 0x000fe400078e020d */
[----:B------:R-:W-:Y:S01]  /*1090*/  VIADD R13, R13, 0x2 ;  /* 0x000000020d0d7836 */ /* 0x000fe20000000000 */
[----:B------:R-:W-:Y:S02]  /*10a0*/  LEA R20, R14, UR4, 0x3 ;  /* 0x000000040e147c11 */ /* 0x000fe4000f8e18ff */
[----:B0-----:R-:W-:-:S03]  /*10b0*/  LEA R21, R15, UR4, 0x3 ;  /* 0x000000040f157c11 */ /* 0x001fc6000f8e18ff */
[----:B------:R-:W-:Y:S04]  /*10c0*/  LDS.64 R14, [R20] ;  /* 0x00000000140e7984 */ /* 0x000fe80000000a00 */
[----:B------:R-:W0:Y:S02]  /*10d0*/  LDS.64 R18, [R21] ;  /* 0x0000000015127984 */ /* 0x000e240000000a00 */
[----:B0-----:R-:W-:Y:S02]  /*10e0*/  DADD R18, R14, R18 ;  /* 0x000000000e127229 */ /* 0x001fe40000000012 */
[----:B------:R-:W-:Y:S05]  /*10f0*/  LDS.64 R14, [R21+0x8] ;  /* 0x00000800150e7984 */ /* 0x000fea0000000a00 */
[----:B------:R-:W-:Y:S04]  /*1100*/  STS.64 [R21], R18 ;  /* 0x0000001215007388 */ /* 0x000fe80000000a00 */
[----:B------:R-:W0:Y:S02]  /*1110*/  LDS.64 R16, [R20+0x8] ;  /* 0x0000080014107984 */ /* 0x000e240000000a00 */
[----:B0-----:R-:W-:-:S07]  /*1120*/  DADD R14, R16, R14 ;  /* 0x00000000100e7229 */ /* 0x001fce000000000e */
[----:B------:R1:W-:Y:S04]  /*1130*/  STS.64 [R21+0x8], R14 ;  /* 0x0000080e15007388 */ /* 0x0003e80000000a00 */
.L_x_30:
[----:B------:R-:W-:Y:S05]  /*1140*/  @!P2 BRA `(.L_x_26) ;  /* 0x000000000020a947 */ /* 0x000fea0003800000 */
[--C-:B------:R-:W-:Y:S02]  /*1150*/  IMAD R12, R12, R5, R13.reuse ;  /* 0x000000050c0c7224 */ /* 0x100fe400078e020d */
[----:B------:R-:W-:-:S03]  /*1160*/  IMAD.IADD R13, R4, 0x1, R13 ;  /* 0x00000001040d7824 */ /* 0x000fc600078e020d */
[----:B------:R-:W-:Y:S02]  /*1170*/  LEA R16, R12, UR4, 0x3 ;  /* 0x000000040c107c11 */ /* 0x000fe4000f8e18ff */
[----:B------:R-:W-:-:S03]  /*1180*/  LEA R17, R13, UR4, 0x3 ;  /* 0x000000040d117c11 */ /* 0x000fc6000f8e18ff */
[----:B------:R-:W-:Y:S04]  /*1190*/  LDS.64 R12, [R16] ;  /* 0x00000000100c7984 */ /* 0x000fe80000000a00 */
[----:B-1----:R-:W1:Y:S02]  /*11a0*/  LDS.64 R14, [R17] ;  /* 0x00000000110e7984 */ /* 0x002e640000000a00 */
[----:B-1----:R-:W-:-:S07]  /*11b0*/  DADD R12, R12, R14 ;  /* 0x000000000c0c7229 */ /* 0x002fce000000000e */
[----:B------:R2:W-:Y:S04]  /*11c0*/  STS.64 [R17], R12 ;  /* 0x0000000c11007388 */ /* 0x0005e80000000a00 */
.L_x_26:
[----:B------:R-:W-:Y:S05]  /*11d0*/  BSYNC.RECONVERGENT B0 ;  /* 0x0000000000007941 */ /* 0x000fea0003800200 */
.L_x_25:
[----:B------:R-:W-:Y:S01]  /*11e0*/  BAR.SYNC.DEFER_BLOCKING 0x0 ;  /* 0x0000000000007b1d */ /* 0x000fe20000010000 */
[----:B------:R-:W-:-:S13]  /*11f0*/  ISETP.GT.U32.AND P0, PT, R11, 0x3, PT ;  /* 0x000000030b00780c */ /* 0x000fda0003f04070 */
[----:B------:R-:W-:Y:S05]  /*1200*/  @P0 BRA `(.L_x_31) ;  /* 0xfffffff800500947 */ /* 0x000fea000383ffff */
.L_x_24:
[----:B------:R-:W-:-:S04]  /*1210*/  ISETP.GE.AND P0, PT, R5, 0x1, PT ;  /* 0x000000010500780c */ /* 0x000fc80003f06270 */
[----:B------:R-:W-:-:S13]  /*1220*/  ISETP.NE.OR P0, PT, R0, RZ, !P0 ;  /* 0x000000ff0000720c */ /* 0x000fda0004705670 */
[----:B------:R-:W-:Y:S05]  /*1230*/  @P0 EXIT ;  /* 0x000000000000094d */ /* 0x000fea0003800000 */
[----:B------:R-:W3:Y:S01]  /*1240*/  S2UR UR5, SR_CgaCtaId ;  /* 0x00000000000579c3 */ /* 0x000ee20000008800 */
[----:B01----:R-:W-:Y:S01]  /*1250*/  IMAD.MOV.U32 R11, RZ, RZ, RZ ;  /* 0x000000ffff0b7224 */ /* 0x003fe200078e00ff */
[----:B------:R-:W-:Y:S02]  /*1260*/  UMOV UR4, 0x400 ;  /* 0x0000040000047882 */ /* 0x000fe40000000000 */
[----:B---3--:R-:W-:-:S12]  /*1270*/  ULEA UR4, UR5, UR4, 0x18 ;  /* 0x0000000405047291 */ /* 0x008fd8000f8ec0ff */
.L_x_34:
[----:B0-----:R-:W0:Y:S01]  /*1280*/  LDC.64 R2, c[0x0][0x390] ;  /* 0x0000e400ff027b82 */ /* 0x001e220000000a00 */
[C---:B--2---:R-:W-:Y:S01]  /*1290*/  LEA R8, R11.reuse, UR4, 0x3 ;  /* 0x000000040b087c11 */ /* 0x044fe2000f8e18ff */
[----:B------:R-:W1:Y:S05]  /*12a0*/  LDCU UR5, c[0x0][0x398] ;  /* 0x00007300ff0577ac */ /* 0x000e6a0008000800 */
[----:B------:R-:W2:Y:S01]  /*12b0*/  LDS.64 R8, [R8] ;  /* 0x0000000008087984 */ /* 0x000ea20000000a00 */
[----:B0-----:R-:W-:-:S05]  /*12c0*/  IMAD.WIDE.U32 R2, R11, 0x8, R2 ;  /* 0x000000080b027825 */ /* 0x001fca00078e0002 */
[----:B------:R0:W5:Y:S01]  /*12d0*/  LDG.E.64 R4, desc[UR6][R2.64] ;  /* 0x0000000602047981 */ /* 0x000162000c1e1b00 */
[----:B------:R-:W-:Y:S01]  /*12e0*/  VIADD R11, R11, 0x1 ;  /* 0x000000010b0b7836 */ /* 0x000fe20000000000 */
[----:B------:R-:W-:Y:S04]  /*12f0*/  BSSY B0, `(.L_x_32) ;  /* 0x000000a000007945 */ /* 0x000fe80003800000 */
[----:B-12---:R-:W-:-:S13]  /*1300*/  ISETP.NE.AND P1, PT, R11, UR5, PT ;  /* 0x000000050b007c0c */ /* 0x006fda000bf25270 */
.L_x_33:
[----:B-----5:R-:W-:Y:S01]  /*1310*/  DADD R6, R8, R4 ;  /* 0x0000000008067229 */ /* 0x020fe20000000004 */
[----:B------:R-:W-:Y:S09]  /*1320*/  YIELD ;  /* 0x0000000000007946 */ /* 0x000ff20003800000 */
[----:B------:R-:W2:Y:S02]  /*1330*/  ATOMG.E.CAS.64.STRONG.GPU PT, R6, [R2], R4, R6 ;  /* 0x00000004020673a9 */ /* 0x000ea400001ee506 */
[----:B--2---:R-:W-:Y:S01]  /*1340*/  ISETP.NE.U32.AND P0, PT, R4, R6, PT ;  /* 0x000000060400720c */ /* 0x004fe20003f05070 */
[----:B------:R-:W-:-:S03]  /*1350*/  IMAD.MOV.U32 R4, RZ, RZ, R6 ;  /* 0x000000ffff047224 */ /* 0x000fc600078e0006 */
[----:B------:R-:W-:Y:S01]  /*1360*/  ISETP.NE.AND.EX P0, PT, R5, R7, PT, P0 ;  /* 0x000000070500720c */ /* 0x000fe20003f05300 */
[----:B------:R-:W-:-:S12]  /*1370*/  IMAD.MOV.U32 R5, RZ, RZ, R7 ;  /* 0x000000ffff057224 */ /* 0x000fd800078e0007 */
[----:B------:R-:W-:Y:S05]  /*1380*/  @P0 BRA `(.L_x_33) ;  /* 0xfffffffc00e00947 */ /* 0x000fea000383ffff */
[----:B------:R-:W-:Y:S05]  /*1390*/  BSYNC B0 ;  /* 0x0000000000007941 */ /* 0x000fea0003800000 */
.L_x_32:
[----:B------:R-:W-:Y:S05]  /*13a0*/  @P1 BRA `(.L_x_34) ;  /* 0xfffffffc00b41947 */ /* 0x000fea000383ffff */
[----:B------:R-:W-:Y:S05]  /*13b0*/  EXIT ;  /* 0x000000000000794d */ /* 0x000fea0003800000 */
.L_x_35:
        /* <DEDUP_REMOVED lines=12> */
.L_x_38:


//--------------------- .nv.shared._Z32calculate_intra_cluster_distanceiiP8InstancePdiS1_ --------------------------
	.section	.nv.shared._Z32calculate_intra_cluster_distanceiiP8InstancePdiS1_,"aw",@nobits
	.sectionflags	@""
	.align	16
	.zero		1024


//--------------------- .nv.shared.reserved.0     --------------------------
	.section	.nv.shared.reserved.0,"aw",@nobits
	.weak		__nv_reservedSMEM_offset_0_alias
	.size		__nv_reservedSMEM_offset_0_alias, 0, 64
	.other		__nv_reservedSMEM_offset_0_alias,@"STO_CUDA_RESERVED_SHARED STV_DEFAULT"
__nv_reservedSMEM_offset_0_alias:
	.zero		0
	.zero		64


//--------------------- .nv.shared._Z26calculate_cluster_centroidiiP8InstancePdi --------------------------
	.section	.nv.shared._Z26calculate_cluster_centroidiiP8InstancePdi,"aw",@nobits
	.sectionflags	@""
	.align	16
	.zero		1024


//--------------------- .nv.constant0._Z32calculate_intra_cluster_distanceiiP8InstancePdiS1_ --------------------------
	.section	.nv.constant0._Z32calculate_intra_cluster_distanceiiP8InstancePdiS1_,"a",@progbits
	.sectionflags	@""
	.align	4
.nv.constant0._Z32calculate_intra_cluster_distanceiiP8InstancePdiS1_:
	.zero		936


//--------------------- .nv.constant0._Z26calculate_cluster_centroidiiP8InstancePdi --------------------------
	.section	.nv.constant0._Z26calculate_cluster_centroidiiP8InstancePdi,"a",@progbits
	.sectionflags	@""
	.align	4
.nv.constant0._Z26calculate_cluster_centroidiiP8InstancePdi:
	.zero		924


//--------------------- SYMBOLS --------------------------

	.type		.nv.reservedSmem.offset0,@object
	.size		.nv.reservedSmem.offset0,0x4
	.type		.nv.reservedSmem.cap,@object
	.size		.nv.reservedSmem.cap,0x4
